	.target	sm_100a

	.elftype	@"ET_EXEC"


//--------------------- .note.nv.tkinfo           --------------------------
	.section	.note.nv.tkinfo,"",@"SHT_NOTE"
	.sectionflags	@"SHF_NOTE_NV_TKINFO"
	.tkinfo
        /*0018*/ 	.word	0x00000002
        /*0030*/ 	.string	""
        /*0030*/ 	.string	"ptxas"
        /*0030*/ 	.string	"Cuda compilation tools, release 13.0, V13.0.88"
        /*0030*/ 	.string	"Build cuda_13.0.r13.0/compiler.36424714_0"
        /*0030*/ 	.string	"-arch sm_100a -m 64 "



//--------------------- .note.nv.cuinfo           --------------------------
	.section	.note.nv.cuinfo,"",@"SHT_NOTE"
	.sectionflags	@"SHF_NOTE_NV_CUINFO"
        /*0018*/ 	.short	0x0002
        /*001a*/ 	.short	0x0064
        /*001c*/ 	.short	0x0082
	.zero		2


//--------------------- .nv.info                  --------------------------
	.section	.nv.info,"",@"SHT_CUDA_INFO"
	.align	4


	//----- nvinfo : EIATTR_REGCOUNT
	.align		4
        /*0000*/ 	.byte	0x04, 0x2f
        /*0002*/ 	.short	(.L_19 - .L_18)
	.align		4
.L_18:
        /*0004*/ 	.word	index@(_ZN7cutlass13device_kernelINS_4gemm6kernel13GemmUniversalIN4cute5tupleIJiiiiEEENS1_10collective13CollectiveMmaINS1_35MainloopSm100TmaUmmaWarpSpecializedILi2ELi2ELi4ENS5_IJNS4_1CILi1EEESB_SB_EEEEENS5_IJNSA_ILi128EEENSA_ILi64EEESF_EEEaNS5_IJlSB_lEEEaSH_NS4_8TiledMMAINS4_8MMA_AtomIJNS4_15SM100_MMA_S8_SSIaaiLi128ELi64ELNS4_4UMMA5MajorE0ELSM_0ELNSL_8SaturateE0EEEEEENS4_6LayoutISC_NS5_IJNSA_ILi0EEESR_SR_EEEEENS5_IJNS4_10UnderscoreESU_SU_EEEEENS4_13SM90_TMA_LOADENS4_14ComposedLayoutINS4_7SwizzleILi2ELi4ELi3EEENS4_18smem_ptr_flag_bitsILi8EEENSQ_INS5_IJNSA_ILi8EEESF_EEENS5_IJSF_SB_EEEEEEEvNS4_8identityESX_S17_vS18_EENS_8epilogue10collective18CollectiveEpilogueINS1A_23Sm100TmaWarpSpecializedILi1ELi1ELi64ELb0ELb0EEEJSG_NS5_IJNSQ_ISE_SB_EENSQ_ISF_SB_EEEEEaSH_aSH_NS1A_6fusion15FusionCallbacksIS1E_NS1I_17LinearCombinationIaiaiLNS_15FloatRoundStyleE2EEESG_S1H_JEEENS4_5SM1004TMEM4LOAD26SM100_TMEM_LOAD_32dp32b64xESX_S17_NS4_39AutoVectorizingCopyWithAssumedAlignmentILi128EEENS4_14SM90_TMA_STOREES17_S1T_S1T_EEEvvEEEEvNT_6ParamsE)
        /*0008*/ 	.word	0x000000c6


	//----- nvinfo : EIATTR_FRAME_SIZE
	.align		4
.L_19:
        /*000c*/ 	.byte	0x04, 0x11
        /*000e*/ 	.short	(.L_21 - .L_20)
	.align		4
.L_20:
        /*0010*/ 	.word	index@($__internal_2_$__cuda_sm10x_tcgen05_guardrail_trap_unallocated_columns_being_dealloced)
        /*0014*/ 	.word	0x00000000


	//----- nvinfo : EIATTR_FRAME_SIZE
	.align		4
.L_21:
        /*0018*/ 	.byte	0x04, 0x11
        /*001a*/ 	.short	(.L_23 - .L_22)
	.align		4
.L_22:
        /*001c*/ 	.word	index@($__internal_1_$__cuda_sm10x_tcgen05_guardrail_trap_phase_invalid_during_alloc)
        /*0020*/ 	.word	0x00000000


	//----- nvinfo : EIATTR_FRAME_SIZE
	.align		4
.L_23:
        /*0024*/ 	.byte	0x04, 0x11
        /*0026*/ 	.short	(.L_25 - .L_24)
	.align		4
.L_24:
        /*0028*/ 	.word	index@($__internal_0_$__cuda_sm10x_tcgen05_guardrail_trap_col_being_dealloced_not_returned_by_alloc)
        /*002c*/ 	.word	0x00000000


	//----- nvinfo : EIATTR_FRAME_SIZE
	.align		4
.L_25:
        /*0030*/ 	.byte	0x04, 0x11
        /*0032*/ 	.short	(.L_27 - .L_26)
	.align		4
.L_26:
        /*0034*/ 	.word	index@(_ZN7cutlass13device_kernelINS_4gemm6kernel13GemmUniversalIN4cute5tupleIJiiiiEEENS1_10collective13CollectiveMmaINS1_35MainloopSm100TmaUmmaWarpSpecializedILi2ELi2ELi4ENS5_IJNS4_1CILi1EEESB_SB_EEEEENS5_IJNSA_ILi128EEENSA_ILi64EEESF_EEEaNS5_IJlSB_lEEEaSH_NS4_8TiledMMAINS4_8MMA_AtomIJNS4_15SM100_MMA_S8_SSIaaiLi128ELi64ELNS4_4UMMA5MajorE0ELSM_0ELNSL_8SaturateE0EEEEEENS4_6LayoutISC_NS5_IJNSA_ILi0EEESR_SR_EEEEENS5_IJNS4_10UnderscoreESU_SU_EEEEENS4_13SM90_TMA_LOADENS4_14ComposedLayoutINS4_7SwizzleILi2ELi4ELi3EEENS4_18smem_ptr_flag_bitsILi8EEENSQ_INS5_IJNSA_ILi8EEESF_EEENS5_IJSF_SB_EEEEEEEvNS4_8identityESX_S17_vS18_EENS_8epilogue10collective18CollectiveEpilogueINS1A_23Sm100TmaWarpSpecializedILi1ELi1ELi64ELb0ELb0EEEJSG_NS5_IJNSQ_ISE_SB_EENSQ_ISF_SB_EEEEEaSH_aSH_NS1A_6fusion15FusionCallbacksIS1E_NS1I_17LinearCombinationIaiaiLNS_15FloatRoundStyleE2EEESG_S1H_JEEENS4_5SM1004TMEM4LOAD26SM100_TMEM_LOAD_32dp32b64xESX_S17_NS4_39AutoVectorizingCopyWithAssumedAlignmentILi128EEENS4_14SM90_TMA_STOREES17_S1T_S1T_EEEvvEEEEvNT_6ParamsE)
        /*0038*/ 	.word	0x00000000


	//----- nvinfo : EIATTR_MIN_STACK_SIZE
	.align		4
.L_27:
        /*003c*/ 	.byte	0x04, 0x12
        /*003e*/ 	.short	(.L_29 - .L_28)
	.align		4
.L_28:
        /*0040*/ 	.word	index@(_ZN7cutlass13device_kernelINS_4gemm6kernel13GemmUniversalIN4cute5tupleIJiiiiEEENS1_10collective13CollectiveMmaINS1_35MainloopSm100TmaUmmaWarpSpecializedILi2ELi2ELi4ENS5_IJNS4_1CILi1EEESB_SB_EEEEENS5_IJNSA_ILi128EEENSA_ILi64EEESF_EEEaNS5_IJlSB_lEEEaSH_NS4_8TiledMMAINS4_8MMA_AtomIJNS4_15SM100_MMA_S8_SSIaaiLi128ELi64ELNS4_4UMMA5MajorE0ELSM_0ELNSL_8SaturateE0EEEEEENS4_6LayoutISC_NS5_IJNSA_ILi0EEESR_SR_EEEEENS5_IJNS4_10UnderscoreESU_SU_EEEEENS4_13SM90_TMA_LOADENS4_14ComposedLayoutINS4_7SwizzleILi2ELi4ELi3EEENS4_18smem_ptr_flag_bitsILi8EEENSQ_INS5_IJNSA_ILi8EEESF_EEENS5_IJSF_SB_EEEEEEEvNS4_8identityESX_S17_vS18_EENS_8epilogue10collective18CollectiveEpilogueINS1A_23Sm100TmaWarpSpecializedILi1ELi1ELi64ELb0ELb0EEEJSG_NS5_IJNSQ_ISE_SB_EENSQ_ISF_SB_EEEEEaSH_aSH_NS1A_6fusion15FusionCallbacksIS1E_NS1I_17LinearCombinationIaiaiLNS_15FloatRoundStyleE2EEESG_S1H_JEEENS4_5SM1004TMEM4LOAD26SM100_TMEM_LOAD_32dp32b64xESX_S17_NS4_39AutoVectorizingCopyWithAssumedAlignmentILi128EEENS4_14SM90_TMA_STOREES17_S1T_S1T_EEEvvEEEEvNT_6ParamsE)
        /*0044*/ 	.word	0x00000000
.L_29:


//--------------------- .nv.compat                --------------------------
	.section	.nv.compat,"",@"SHT_CUDA_COMPAT_INFO"
	.align	4
        /*0000*/ 	.byte	0x02, 0x09, 0x01, 0x00, 0x02, 0x02, 0x03, 0x00, 0x02, 0x05, 0x06, 0x00, 0x03, 0x07, 0x01, 0x01
        /*0010*/ 	.byte	0x02, 0x03, 0x01, 0x00, 0x02, 0x06, 0x01, 0x00, 0x04, 0x0b, 0x08, 0x00, 0x01, 0x00, 0x00, 0x00
        /*0020*/ 	.byte	0x00, 0x00, 0x00, 0x00


//--------------------- .nv.info._ZN7cutlass13device_kernelINS_4gemm6kernel13GemmUniversalIN4cute5tupleIJiiiiEEENS1_10collective13CollectiveMmaINS1_35MainloopSm100TmaUmmaWarpSpecializedILi2ELi2ELi4ENS5_IJNS4_1CILi1EEESB_SB_EEEEENS5_IJNSA_ILi128EEENSA_ILi64EEESF_EEEaNS5_IJlSB_lEEEaSH_NS4_8TiledMMAINS4_8MMA_AtomIJNS4_15SM100_MMA_S8_SSIaaiLi128ELi64ELNS4_4UMMA5MajorE0ELSM_0ELNSL_8SaturateE0EEEEEENS4_6LayoutISC_NS5_IJNSA_ILi0EEESR_SR_EEEEENS5_IJNS4_10UnderscoreESU_SU_EEEEENS4_13SM90_TMA_LOADENS4_14ComposedLayoutINS4_7SwizzleILi2ELi4ELi3EEENS4_18smem_ptr_flag_bitsILi8EEENSQ_INS5_IJNSA_ILi8EEESF_EEENS5_IJSF_SB_EEEEEEEvNS4_8identityESX_S17_vS18_EENS_8epilogue10collective18CollectiveEpilogueINS1A_23Sm100TmaWarpSpecializedILi1ELi1ELi64ELb0ELb0EEEJSG_NS5_IJNSQ_ISE_SB_EENSQ_ISF_SB_EEEEEaSH_aSH_NS1A_6fusion15FusionCallbacksIS1E_NS1I_17LinearCombinationIaiaiLNS_15FloatRoundStyleE2EEESG_S1H_JEEENS4_5SM1004TMEM4LOAD26SM100_TMEM_LOAD_32dp32b64xESX_S17_NS4_39AutoVectorizingCopyWithAssumedAlignmentILi128EEENS4_14SM90_TMA_STOREES17_S1T_S1T_EEEvvEEEEvNT_6ParamsE --------------------------
	.section	.nv.info._ZN7cutlass13device_kernelINS_4gemm6kernel13GemmUniversalIN4cute5tupleIJiiiiEEENS1_10collective13CollectiveMmaINS1_35MainloopSm100TmaUmmaWarpSpecializedILi2ELi2ELi4ENS5_IJNS4_1CILi1EEESB_SB_EEEEENS5_IJNSA_ILi128EEENSA_ILi64EEESF_EEEaNS5_IJlSB_lEEEaSH_NS4_8TiledMMAINS4_8MMA_AtomIJNS4_15SM100_MMA_S8_SSIaaiLi128ELi64ELNS4_4UMMA5MajorE0ELSM_0ELNSL_8SaturateE0EEEEEENS4_6LayoutISC_NS5_IJNSA_ILi0EEESR_SR_EEEEENS5_IJNS4_10UnderscoreESU_SU_EEEEENS4_13SM90_TMA_LOADENS4_14ComposedLayoutINS4_7SwizzleILi2ELi4ELi3EEENS4_18smem_ptr_flag_bitsILi8EEENSQ_INS5_IJNSA_ILi8EEESF_EEENS5_IJSF_SB_EEEEEEEvNS4_8identityESX_S17_vS18_EENS_8epilogue10collective18CollectiveEpilogueINS1A_23Sm100TmaWarpSpecializedILi1ELi1ELi64ELb0ELb0EEEJSG_NS5_IJNSQ_ISE_SB_EENSQ_ISF_SB_EEEEEaSH_aSH_NS1A_6fusion15FusionCallbacksIS1E_NS1I_17LinearCombinationIaiaiLNS_15FloatRoundStyleE2EEESG_S1H_JEEENS4_5SM1004TMEM4LOAD26SM100_TMEM_LOAD_32dp32b64xESX_S17_NS4_39AutoVectorizingCopyWithAssumedAlignmentILi128EEENS4_14SM90_TMA_STOREES17_S1T_S1T_EEEvvEEEEvNT_6ParamsE,"",@"SHT_CUDA_INFO"
	.sectionflags	@""
	.align	4


	//----- nvinfo : EIATTR_CUDA_API_VERSION
	.align		4
        /*0000*/ 	.byte	0x04, 0x37
        /*0002*/ 	.short	(.L_31 - .L_30)
.L_30:
        /*0004*/ 	.word	0x00000082


	//----- nvinfo : EIATTR_KPARAM_INFO
	.align		4
.L_31:
        /*0008*/ 	.byte	0x04, 0x17
        /*000a*/ 	.short	(.L_33 - .L_32)
.L_32:
        /*000c*/ 	.word	0x00000000
        /*0010*/ 	.short	0x0000
        /*0012*/ 	.short	0x0000
        /*0014*/ 	.byte	0x00, 0xf0, 0x01, 0x20


	//----- nvinfo : EIATTR_AT_ENTRY_FRAGMENTS
	.align		4
.L_33:
        /*0018*/ 	.byte	0x04, 0x4f
        /*001a*/ 	.short	(.L_35 - .L_34)


	//   ....[0]....
.L_34:
        /*001c*/ 	.word	0x00000006


	//----- nvinfo : EIATTR_RESERVED_SMEM_USED
	.align		4
.L_35:
        /*0020*/ 	.byte	0x01, 0x41
	.zero		2


	//----- nvinfo : EIATTR_SPARSE_MMA_MASK
	.align		4
        /*0024*/ 	.byte	0x03, 0x50
        /*0026*/ 	.short	0x0000


	//----- nvinfo : EIATTR_TCGEN05_1CTA_USED
	.align		4
        /*0028*/ 	.byte	0x01, 0x51
	.zero		2


	//----- nvinfo : EIATTR_MAXREG_COUNT
	.align		4
        /*002c*/ 	.byte	0x03, 0x1b
        /*002e*/ 	.short	0x00ff


	//----- nvinfo : EIATTR_NUM_BARRIERS
	.align		4
        /*0030*/ 	.byte	0x02, 0x4c
        /*0032*/ 	.byte	0x07
	.zero		1


	//----- nvinfo : EIATTR_EXTERNS
	.align		4
        /*0034*/ 	.byte	0x04, 0x0f
        /*0036*/ 	.short	(.L_37 - .L_36)


	//   ....[0]....
	.align		4
.L_36:
        /*0038*/ 	.word	index@(__assertfail)


	//----- nvinfo : EIATTR_MERCURY_ISA_VERSION
	.align		4
.L_37:
        /*003c*/ 	.byte	0x03, 0x5f
        /*003e*/ 	.short	0x0101


	//----- nvinfo : EIATTR_INT_WARP_WIDE_INSTR_OFFSETS
	.align		4
        /*0040*/ 	.byte	0x04, 0x31
        /*0042*/ 	.short	(.L_39 - .L_38)


	//   ....[0]....
.L_38:
        /*0044*/ 	.word	0x00001d50


	//   ....[1]....
        /*0048*/ 	.word	0x000035a0


	//   ....[2]....
        /*004c*/ 	.word	0x000035c0


	//   ....[3]....
        /*0050*/ 	.word	0x000035f0


	//   ....[4]....
        /*0054*/ 	.word	0x00004000


	//   ....[5]....
        /*0058*/ 	.word	0x000040f0


	//----- nvinfo : EIATTR_COOP_GROUP_MASK_REGIDS
	.align		4
.L_39:
        /*005c*/ 	.byte	0x04, 0x29
        /*005e*/ 	.short	(.L_41 - .L_40)


	//   ....[0]....
.L_40:
        /*0060*/ 	.word	0xffffffff


	//   ....[1]....
        /*0064*/ 	.word	0xffffffff


	//   ....[2]....
        /*0068*/ 	.word	0xffffffff


	//   ....[3]....
        /*006c*/ 	.word	0xffffffff


	//   ....[4]....
        /*0070*/ 	.word	0xffffffff


	//   ....[5]....
        /*0074*/ 	.word	0xffffffff


	//   ....[6]....
        /*0078*/ 	.word	0xffffffff


	//   ....[7]....
        /*007c*/ 	.word	0xffffffff


	//   ....[8]....
        /*0080*/ 	.word	0xffffffff


	//   ....[9]....
        /*0084*/ 	.word	0xffffffff


	//   ....[10]....
        /*0088*/ 	.word	0xffffffff


	//   ....[11]....
        /*008c*/ 	.word	0xffffffff


	//   ....[12]....
        /*0090*/ 	.word	0xffffffff


	//----- nvinfo : EIATTR_COOP_GROUP_INSTR_OFFSETS
	.align		4
.L_41:
        /*0094*/ 	.byte	0x04, 0x28
        /*0096*/ 	.short	(.L_43 - .L_42)


	//   ....[0]....
.L_42:
        /*0098*/ 	.word	0x00000090


	//   ....[1]....
        /*009c*/ 	.word	0x000004d0


	//   ....[2]....
        /*00a0*/ 	.word	0x00000600


	//   ....[3]....
        /*00a4*/ 	.word	0x00000740


	//   ....[4]....
        /*00a8*/ 	.word	0x00000840


	//   ....[5]....
        /*00ac*/ 	.word	0x000009b0


	//   ....[6]....
        /*00b0*/ 	.word	0x00000b50


	//   ....[7]....
        /*00b4*/ 	.word	0x00001c30


	//   ....[8]....
        /*00b8*/ 	.word	0x000028f0


	//   ....[9]....
        /*00bc*/ 	.word	0x00002b00


	//   ....[10]....
        /*00c0*/ 	.word	0x00002b30


	//   ....[11]....
        /*00c4*/ 	.word	0x00003480


	//   ....[12]....
        /*00c8*/ 	.word	0x000036b0


	//----- nvinfo : EIATTR_VRC_CTA_INIT_COUNT
	.align		4
.L_43:
        /*00cc*/ 	.byte	0x02, 0x4a
        /*00ce*/ 	.byte	0x80
	.zero		1


	//----- nvinfo : EIATTR_SYSCALL_OFFSETS
	.align		4
        /*00d0*/ 	.byte	0x04, 0x46
        /*00d2*/ 	.short	(.L_45 - .L_44)


	//   ....[0]....
.L_44:
        /*00d4*/ 	.word	0x00004b20


	//   ....[1]....
        /*00d8*/ 	.word	0x00004c60


	//   ....[2]....
        /*00dc*/ 	.word	0x00005400


	//----- nvinfo : EIATTR_MBARRIER_INSTR_OFFSETS
	.align		4
.L_45:
        /*00e0*/ 	.byte	0x04, 0x39
        /*00e2*/ 	.short	(.L_47 - .L_46)


	//   ....[0]....
.L_46:
        /*00e4*/ 	.word	0x000005b0
        /*00e8*/ 	.word	0x000000ff
        /*00ec*/ 	.word	0x00000000
        /*00f0*/ 	.short	0x0100
        /*00f2*/ 	.byte	0x05
	.zero		1


	//   ....[1]....
        /*00f4*/ 	.word	0x000005c0
        /*00f8*/ 	.word	0x000000ff
        /*00fc*/ 	.word	0x00000010
        /*0100*/ 	.short	0x0100
        /*0102*/ 	.byte	0x05
	.zero		1


	//   ....[2]....
        /*0104*/ 	.word	0x000005d0
        /*0108*/ 	.word	0x000000ff
        /*010c*/ 	.word	0x00000008
        /*0110*/ 	.short	0x0100
        /*0112*/ 	.byte	0x05
	.zero		1


	//   ....[3]....
        /*0114*/ 	.word	0x000005e0
        /*0118*/ 	.word	0x000000ff
        /*011c*/ 	.word	0x00000018
        /*0120*/ 	.short	0x0100
        /*0122*/ 	.byte	0x05
	.zero		1


	//   ....[4]....
        /*0124*/ 	.word	0x00000710
        /*0128*/ 	.word	0x000000ff
        /*012c*/ 	.word	0x00000020
        /*0130*/ 	.short	0x0100
        /*0132*/ 	.byte	0x06
	.zero		1


	//   ....[5]....
        /*0134*/ 	.word	0x00000720
        /*0138*/ 	.word	0x000000ff
        /*013c*/ 	.word	0x00000028
        /*0140*/ 	.short	0x0100
        /*0142*/ 	.byte	0x06
	.zero		1


	//   ....[6]....
        /*0144*/ 	.word	0x00000810
        /*0148*/ 	.word	0x000000ff
        /*014c*/ 	.word	0x00000030
        /*0150*/ 	.short	0x0100
        /*0152*/ 	.byte	0x05
	.zero		1


	//   ....[7]....
        /*0154*/ 	.word	0x00000820
        /*0158*/ 	.word	0x000000ff
        /*015c*/ 	.word	0x00000038
        /*0160*/ 	.short	0x0100
        /*0162*/ 	.byte	0x05
	.zero		1


	//   ....[8]....
        /*0164*/ 	.word	0x00000960
        /*0168*/ 	.word	0x000000ff
        /*016c*/ 	.word	0x00000040
        /*0170*/ 	.short	0x0100
        /*0172*/ 	.byte	0x05
	.zero		1


	//   ....[9]....
        /*0174*/ 	.word	0x00000970
        /*0178*/ 	.word	0x000000ff
        /*017c*/ 	.word	0x00000050
        /*0180*/ 	.short	0x0100
        /*0182*/ 	.byte	0x05
	.zero		1


	//   ....[10]....
        /*0184*/ 	.word	0x00000980
        /*0188*/ 	.word	0x000000ff
        /*018c*/ 	.word	0x00000048
        /*0190*/ 	.short	0x0100
        /*0192*/ 	.byte	0x05
	.zero		1


	//   ....[11]....
        /*0194*/ 	.word	0x00000990
        /*0198*/ 	.word	0x000000ff
        /*019c*/ 	.word	0x00000058
        /*01a0*/ 	.short	0x0100
        /*01a2*/ 	.byte	0x05
	.zero		1


	//   ....[12]....
        /*01a4*/ 	.word	0x00000ac0
        /*01a8*/ 	.word	0x000000ff
        /*01ac*/ 	.word	0x00000060
        /*01b0*/ 	.short	0x0100
        /*01b2*/ 	.byte	0x06
	.zero		1


	//   ....[13]....
        /*01b4*/ 	.word	0x00000ad0
        /*01b8*/ 	.word	0x000000ff
        /*01bc*/ 	.word	0x00000080
        /*01c0*/ 	.short	0x0100
        /*01c2*/ 	.byte	0x06
	.zero		1


	//   ....[14]....
        /*01c4*/ 	.word	0x00000ae0
        /*01c8*/ 	.word	0x000000ff
        /*01cc*/ 	.word	0x00000068
        /*01d0*/ 	.short	0x0100
        /*01d2*/ 	.byte	0x06
	.zero		1


	//   ....[15]....
        /*01d4*/ 	.word	0x00000af0
        /*01d8*/ 	.word	0x000000ff
        /*01dc*/ 	.word	0x00000088
        /*01e0*/ 	.short	0x0100
        /*01e2*/ 	.byte	0x06
	.zero		1


	//   ....[16]....
        /*01e4*/ 	.word	0x00000b00
        /*01e8*/ 	.word	0x000000ff
        /*01ec*/ 	.word	0x00000070
        /*01f0*/ 	.short	0x0100
        /*01f2*/ 	.byte	0x06
	.zero		1


	//   ....[17]....
        /*01f4*/ 	.word	0x00000b10
        /*01f8*/ 	.word	0x000000ff
        /*01fc*/ 	.word	0x00000090
        /*0200*/ 	.short	0x0100
        /*0202*/ 	.byte	0x06
	.zero		1


	//   ....[18]....
        /*0204*/ 	.word	0x00000b20
        /*0208*/ 	.word	0x000000ff
        /*020c*/ 	.word	0x00000078
        /*0210*/ 	.short	0x0100
        /*0212*/ 	.byte	0x06
	.zero		1


	//   ....[19]....
        /*0214*/ 	.word	0x00000b30
        /*0218*/ 	.word	0x000000ff
        /*021c*/ 	.word	0x00000098
        /*0220*/ 	.short	0x0100
        /*0222*/ 	.byte	0x06
	.zero		1


	//   ....[20]....
        /*0224*/ 	.word	0x00000c20
        /*0228*/ 	.word	0x000000ff
        /*022c*/ 	.word	0x000000a0
        /*0230*/ 	.short	0x0100
        /*0232*/ 	.byte	0x05
	.zero		1


	//   ....[21]....
        /*0234*/ 	.word	0x00000c30
        /*0238*/ 	.word	0x000000ff
        /*023c*/ 	.word	0x000000b0
        /*0240*/ 	.short	0x0100
        /*0242*/ 	.byte	0x05
	.zero		1


	//   ....[22]....
        /*0244*/ 	.word	0x00000c40
        /*0248*/ 	.word	0x000000ff
        /*024c*/ 	.word	0x000000a8
        /*0250*/ 	.short	0x0100
        /*0252*/ 	.byte	0x05
	.zero		1


	//   ....[23]....
        /*0254*/ 	.word	0x00000c50
        /*0258*/ 	.word	0x000000ff
        /*025c*/ 	.word	0x000000b8
        /*0260*/ 	.short	0x0100
        /*0262*/ 	.byte	0x05
	.zero		1


	//   ....[24]....
        /*0264*/ 	.word	0x00001530
        /*0268*/ 	.word	0x00000003
        /*026c*/ 	.word	0x000000b0
        /*0270*/ 	.short	0x010a
        /*0272*/ 	.byte	0xff
	.zero		1


	//   ....[25]....
        /*0274*/ 	.word	0x00001560
        /*0278*/ 	.word	0x00000003
        /*027c*/ 	.word	0x000000a0
        /*0280*/ 	.short	0x0101
        /*0282*/ 	.byte	0xff
	.zero		1


	//   ....[26]....
        /*0284*/ 	.word	0x00001630
        /*0288*/ 	.word	0x000000ff
        /*028c*/ 	.word	0x00000010
        /*0290*/ 	.short	0x010a
        /*0292*/ 	.byte	0x08
	.zero		1


	//   ....[27]....
        /*0294*/ 	.word	0x000016d0
        /*0298*/ 	.word	0x000000ff
        /*029c*/ 	.word	0x00000010
        /*02a0*/ 	.short	0x010a
        /*02a2*/ 	.byte	0x21
	.zero		1


	//   ....[28]....
        /*02a4*/ 	.word	0x00001820
        /*02a8*/ 	.word	0x000000ff
        /*02ac*/ 	.word	0x00000010
        /*02b0*/ 	.short	0x010a
        /*02b2*/ 	.byte	0x08
	.zero		1


	//   ....[29]....
        /*02b4*/ 	.word	0x00001930
        /*02b8*/ 	.word	0x000000ff
        /*02bc*/ 	.word	0x00000038
        /*02c0*/ 	.short	0x0101
        /*02c2*/ 	.byte	0x04
	.zero		1


	//   ....[30]....
        /*02c4*/ 	.word	0x00001950
        /*02c8*/ 	.word	0x000000ff
        /*02cc*/ 	.word	0x00000010
        /*02d0*/ 	.short	0x010a
        /*02d2*/ 	.byte	0x08
	.zero		1


	//   ....[31]....
        /*02d4*/ 	.word	0x000019d0
        /*02d8*/ 	.word	0x000000ff
        /*02dc*/ 	.word	0x00000010
        /*02e0*/ 	.short	0x010a
        /*02e2*/ 	.byte	0x11
	.zero		1


	//   ....[32]....
        /*02e4*/ 	.word	0x00001b20
        /*02e8*/ 	.word	0x000000ff
        /*02ec*/ 	.word	0x00000010
        /*02f0*/ 	.short	0x010a
        /*02f2*/ 	.byte	0x08
	.zero		1


	//   ....[33]....
        /*02f4*/ 	.word	0x00001c60
        /*02f8*/ 	.word	0x00000002
        /*02fc*/ 	.word	0x00000040
        /*0300*/ 	.short	0x010a
        /*0302*/ 	.byte	0xff
	.zero		1


	//   ....[34]....
        /*0304*/ 	.word	0x00001d20
        /*0308*/ 	.word	0x00000002
        /*030c*/ 	.word	0x00000000
        /*0310*/ 	.short	0x0101
        /*0312*/ 	.byte	0xff
	.zero		1


	//   ....[35]....
        /*0314*/ 	.word	0x00002280
        /*0318*/ 	.word	0x000000ff
        /*031c*/ 	.word	0x00000000
        /*0320*/ 	.short	0x010a
        /*0322*/ 	.byte	0x04
	.zero		1


	//   ....[36]....
        /*0324*/ 	.word	0x00002320
        /*0328*/ 	.word	0x00000000
        /*032c*/ 	.word	0x00000000
        /*0330*/ 	.short	0x010a
        /*0332*/ 	.byte	0xff
	.zero		1


	//   ....[37]....
        /*0334*/ 	.word	0x00002440
        /*0338*/ 	.word	0x00000000
        /*033c*/ 	.word	0x000000a0
        /*0340*/ 	.short	0x010a
        /*0342*/ 	.byte	0xff
	.zero		1


	//   ....[38]....
        /*0344*/ 	.word	0x000024a0
        /*0348*/ 	.word	0x00000004
        /*034c*/ 	.word	0x00000000
        /*0350*/ 	.short	0x0101
        /*0352*/ 	.byte	0xff
	.zero		1


	//   ....[39]....
        /*0354*/ 	.word	0x000024c0
        /*0358*/ 	.word	0x000000ff
        /*035c*/ 	.word	0x00000050
        /*0360*/ 	.short	0x010a
        /*0362*/ 	.byte	0x05
	.zero		1


	//   ....[40]....
        /*0364*/ 	.word	0x000025e0
        /*0368*/ 	.word	0x00000000
        /*036c*/ 	.word	0x00000040
        /*0370*/ 	.short	0x010a
        /*0372*/ 	.byte	0xff
	.zero		1


	//   ....[41]....
        /*0374*/ 	.word	0x000026f0
        /*0378*/ 	.word	0x00000000
        /*037c*/ 	.word	0x00000000
        /*0380*/ 	.short	0x0101
        /*0382*/ 	.byte	0xff
	.zero		1


	//   ....[42]....
        /*0384*/ 	.word	0x00002780
        /*0388*/ 	.word	0x000000ff
        /*038c*/ 	.word	0x00000050
        /*0390*/ 	.short	0x0106
        /*0392*/ 	.byte	0x05
	.zero		1


	//   ....[43]....
        /*0394*/ 	.word	0x000027a0
        /*0398*/ 	.word	0x000000ff
        /*039c*/ 	.word	0x00000050
        /*03a0*/ 	.short	0x010a
        /*03a2*/ 	.byte	0x05
	.zero		1


	//   ....[44]....
        /*03a4*/ 	.word	0x00002830
        /*03a8*/ 	.word	0x000000ff
        /*03ac*/ 	.word	0x00000050
        /*03b0*/ 	.short	0x0106
        /*03b2*/ 	.byte	0x04
	.zero		1


	//   ....[45]....
        /*03b4*/ 	.word	0x00002870
        /*03b8*/ 	.word	0x00000000
        /*03bc*/ 	.word	0x00000050
        /*03c0*/ 	.short	0x010a
        /*03c2*/ 	.byte	0xff
	.zero		1


	//   ....[46]....
        /*03c4*/ 	.word	0x00002d70
        /*03c8*/ 	.word	0x00000000
        /*03cc*/ 	.word	0x00000040
        /*03d0*/ 	.short	0x010a
        /*03d2*/ 	.byte	0xff
	.zero		1


	//   ....[47]....
        /*03d4*/ 	.word	0x00002e80
        /*03d8*/ 	.word	0x00000003
        /*03dc*/ 	.word	0x00000000
        /*03e0*/ 	.short	0x0101
        /*03e2*/ 	.byte	0xff
	.zero		1


	//   ....[48]....
        /*03e4*/ 	.word	0x00002e90
        /*03e8*/ 	.word	0x000000ff
        /*03ec*/ 	.word	0x00000000
        /*03f0*/ 	.short	0x010a
        /*03f2*/ 	.byte	0x04
	.zero		1


	//   ....[49]....
        /*03f4*/ 	.word	0x00002eb0
        /*03f8*/ 	.word	0x000000ff
        /*03fc*/ 	.word	0x00000080
        /*0400*/ 	.short	0x010a
        /*0402*/ 	.byte	0x08
	.zero		1


	//   ....[50]....
        /*0404*/ 	.word	0x00002f80
        /*0408*/ 	.word	0x000000ff
        /*040c*/ 	.word	0x00000000
        /*0410*/ 	.short	0x010a
        /*0412*/ 	.byte	0x07
	.zero		1


	//   ....[51]....
        /*0414*/ 	.word	0x000030c0
        /*0418*/ 	.word	0x000000ff
        /*041c*/ 	.word	0x00000000
        /*0420*/ 	.short	0x010a
        /*0422*/ 	.byte	0x04
	.zero		1


	//   ....[52]....
        /*0424*/ 	.word	0x000032b0
        /*0428*/ 	.word	0x000000ff
        /*042c*/ 	.word	0x00000000
        /*0430*/ 	.short	0x010a
        /*0432*/ 	.byte	0x05
	.zero		1


	//   ....[53]....
        /*0434*/ 	.word	0x00003340
        /*0438*/ 	.word	0x000000ff
        /*043c*/ 	.word	0x00000000
        /*0440*/ 	.short	0x010a
        /*0442*/ 	.byte	0x05
	.zero		1


	//   ....[54]....
        /*0444*/ 	.word	0x000033d0
        /*0448*/ 	.word	0x000000ff
        /*044c*/ 	.word	0x00000000
        /*0450*/ 	.short	0x010a
        /*0452*/ 	.byte	0x05
	.zero		1


	//   ....[55]....
        /*0454*/ 	.word	0x00003460
        /*0458*/ 	.word	0x000000ff
        /*045c*/ 	.word	0x00000000
        /*0460*/ 	.short	0x010a
        /*0462*/ 	.byte	0x07
	.zero		1


	//   ....[56]....
        /*0464*/ 	.word	0x000038a0
        /*0468*/ 	.word	0x00000000
        /*046c*/ 	.word	0x00000040
        /*0470*/ 	.short	0x010a
        /*0472*/ 	.byte	0xff
	.zero		1


	//   ....[57]....
        /*0474*/ 	.word	0x00003990
        /*0478*/ 	.word	0x00000000
        /*047c*/ 	.word	0x00000000
        /*0480*/ 	.short	0x0101
        /*0482*/ 	.byte	0xff
	.zero		1


	//   ....[58]....
        /*0484*/ 	.word	0x00003cb0
        /*0488*/ 	.word	0x000000ff
        /*048c*/ 	.word	0x00000038
        /*0490*/ 	.short	0x010a
        /*0492*/ 	.byte	0x06
	.zero		1


	//   ....[59]....
        /*0494*/ 	.word	0x00003e30
        /*0498*/ 	.word	0x000000ff
        /*049c*/ 	.word	0x00000028
        /*04a0*/ 	.short	0x010a
        /*04a2*/ 	.byte	0x06
	.zero		1


	//   ....[60]....
        /*04a4*/ 	.word	0x00004160
        /*04a8*/ 	.word	0x000000ff
        /*04ac*/ 	.word	0x00000020
        /*04b0*/ 	.short	0x010b
        /*04b2*/ 	.byte	0x06
	.zero		1


	//   ....[61]....
        /*04b4*/ 	.word	0x00004180
        /*04b8*/ 	.word	0x000000ff
        /*04bc*/ 	.word	0x00000000
        /*04c0*/ 	.short	0x0101
        /*04c2*/ 	.byte	0x25
	.zero		1


	//   ....[62]....
        /*04c4*/ 	.word	0x000041c0
        /*04c8*/ 	.word	0x00000000
        /*04cc*/ 	.word	0x00000028
        /*04d0*/ 	.short	0x010a
        /*04d2*/ 	.byte	0xff
	.zero		1


	//   ....[63]....
        /*04d4*/ 	.word	0x00004530
        /*04d8*/ 	.word	0x00000000
        /*04dc*/ 	.word	0x00000040
        /*04e0*/ 	.short	0x010a
        /*04e2*/ 	.byte	0xff
	.zero		1


	//   ....[64]....
        /*04e4*/ 	.word	0x00004640
        /*04e8*/ 	.word	0x00000000
        /*04ec*/ 	.word	0x00000000
        /*04f0*/ 	.short	0x0101
        /*04f2*/ 	.byte	0xff
	.zero		1


	//   ....[65]....
        /*04f4*/ 	.word	0x00004fe0
        /*04f8*/ 	.word	0x000000ff
        /*04fc*/ 	.word	0x00000020
        /*0500*/ 	.short	0x010a
        /*0502*/ 	.byte	0x2b
	.zero		1


	//   ....[66]....
        /*0504*/ 	.word	0x00004ff0
        /*0508*/ 	.word	0x00000094
        /*050c*/ 	.word	0x00000060
        /*0510*/ 	.short	0x010a
        /*0512*/ 	.byte	0xff
	.zero		1


	//   ....[67]....
        /*0514*/ 	.word	0x00005180
        /*0518*/ 	.word	0x000000ff
        /*051c*/ 	.word	0x00000020
        /*0520*/ 	.short	0x010a
        /*0522*/ 	.byte	0x2b
	.zero		1


	//   ....[68]....
        /*0524*/ 	.word	0x00005280
        /*0528*/ 	.word	0x000000ff
        /*052c*/ 	.word	0x00000000
        /*0530*/ 	.short	0x0101
        /*0532*/ 	.byte	0x04
	.zero		1


	//   ....[69]....
        /*0534*/ 	.word	0x000052e0
        /*0538*/ 	.word	0x00000094
        /*053c*/ 	.word	0x00000060
        /*0540*/ 	.short	0x010a
        /*0542*/ 	.byte	0xff
	.zero		1


	//   ....[70]....
        /*0544*/ 	.word	0x00005650
        /*0548*/ 	.word	0x000000ff
        /*054c*/ 	.word	0x00000000
        /*0550*/ 	.short	0x0101
        /*0552*/ 	.byte	0x05
	.zero		1


	//   ....[71]....
        /*0554*/ 	.word	0x00006840
        /*0558*/ 	.word	0x00000003
        /*055c*/ 	.word	0x000000b0
        /*0560*/ 	.short	0x010a
        /*0562*/ 	.byte	0xff
	.zero		1


	//   ....[72]....
        /*0564*/ 	.word	0x000068a0
        /*0568*/ 	.word	0x00000002
        /*056c*/ 	.word	0x00000010
        /*0570*/ 	.short	0x010a
        /*0572*/ 	.byte	0xff
	.zero		1


	//   ....[73]....
        /*0574*/ 	.word	0x00006900
        /*0578*/ 	.word	0x00000002
        /*057c*/ 	.word	0x00000010
        /*0580*/ 	.short	0x010a
        /*0582*/ 	.byte	0xff
	.zero		1


	//   ....[74]....
        /*0584*/ 	.word	0x00006950
        /*0588*/ 	.word	0x00000002
        /*058c*/ 	.word	0x00000040
        /*0590*/ 	.short	0x010a
        /*0592*/ 	.byte	0xff
	.zero		1


	//   ....[75]....
        /*0594*/ 	.word	0x000069b0
        /*0598*/ 	.word	0x00000000
        /*059c*/ 	.word	0x00000000
        /*05a0*/ 	.short	0x010a
        /*05a2*/ 	.byte	0xff
	.zero		1


	//   ....[76]....
        /*05a4*/ 	.word	0x00006a00
        /*05a8*/ 	.word	0x00000000
        /*05ac*/ 	.word	0x000000a0
        /*05b0*/ 	.short	0x010a
        /*05b2*/ 	.byte	0xff
	.zero		1


	//   ....[77]....
        /*05b4*/ 	.word	0x00006a60
        /*05b8*/ 	.word	0x00000000
        /*05bc*/ 	.word	0x00000050
        /*05c0*/ 	.short	0x010a
        /*05c2*/ 	.byte	0xff
	.zero		1


	//   ....[78]....
        /*05c4*/ 	.word	0x00006ab0
        /*05c8*/ 	.word	0x00000000
        /*05cc*/ 	.word	0x00000040
        /*05d0*/ 	.short	0x010a
        /*05d2*/ 	.byte	0xff
	.zero		1


	//   ....[79]....
        /*05d4*/ 	.word	0x00006b10
        /*05d8*/ 	.word	0x00000000
        /*05dc*/ 	.word	0x00000050
        /*05e0*/ 	.short	0x010a
        /*05e2*/ 	.byte	0xff
	.zero		1


	//   ....[80]....
        /*05e4*/ 	.word	0x00006b60
        /*05e8*/ 	.word	0x00000000
        /*05ec*/ 	.word	0x00000040
        /*05f0*/ 	.short	0x010a
        /*05f2*/ 	.byte	0xff
	.zero		1


	//   ....[81]....
        /*05f4*/ 	.word	0x00006bc0
        /*05f8*/ 	.word	0x00000003
        /*05fc*/ 	.word	0x00000080
        /*0600*/ 	.short	0x010a
        /*0602*/ 	.byte	0xff
	.zero		1


	//   ....[82]....
        /*0604*/ 	.word	0x00006c20
        /*0608*/ 	.word	0x00000000
        /*060c*/ 	.word	0x00000000
        /*0610*/ 	.short	0x010a
        /*0612*/ 	.byte	0xff
	.zero		1


	//   ....[83]....
        /*0614*/ 	.word	0x00006c80
        /*0618*/ 	.word	0x00000000
        /*061c*/ 	.word	0x00000000
        /*0620*/ 	.short	0x010a
        /*0622*/ 	.byte	0xff
	.zero		1


	//   ....[84]....
        /*0624*/ 	.word	0x00006ce0
        /*0628*/ 	.word	0x00000000
        /*062c*/ 	.word	0x00000000
        /*0630*/ 	.short	0x010a
        /*0632*/ 	.byte	0xff
	.zero		1


	//   ....[85]....
        /*0634*/ 	.word	0x00006d40
        /*0638*/ 	.word	0x00000000
        /*063c*/ 	.word	0x00000000
        /*0640*/ 	.short	0x010a
        /*0642*/ 	.byte	0xff
	.zero		1


	//   ....[86]....
        /*0644*/ 	.word	0x00006da0
        /*0648*/ 	.word	0x00000000
        /*064c*/ 	.word	0x00000000
        /*0650*/ 	.short	0x010a
        /*0652*/ 	.byte	0xff
	.zero		1


	//   ....[87]....
        /*0654*/ 	.word	0x00006df0
        /*0658*/ 	.word	0x00000000
        /*065c*/ 	.word	0x00000040
        /*0660*/ 	.short	0x010a
        /*0662*/ 	.byte	0xff
	.zero		1


	//   ....[88]....
        /*0664*/ 	.word	0x00006e50
        /*0668*/ 	.word	0x00000000
        /*066c*/ 	.word	0x00000038
        /*0670*/ 	.short	0x010a
        /*0672*/ 	.byte	0xff
	.zero		1


	//   ....[89]....
        /*0674*/ 	.word	0x00006eb0
        /*0678*/ 	.word	0x00000003
        /*067c*/ 	.word	0x00000028
        /*0680*/ 	.short	0x010a
        /*0682*/ 	.byte	0xff
	.zero		1


	//   ....[90]....
        /*0684*/ 	.word	0x00006f00
        /*0688*/ 	.word	0x00000000
        /*068c*/ 	.word	0x00000040
        /*0690*/ 	.short	0x010a
        /*0692*/ 	.byte	0xff
	.zero		1


	//   ....[91]....
        /*0694*/ 	.word	0x00006f60
        /*0698*/ 	.word	0x00000000
        /*069c*/ 	.word	0x00000020
        /*06a0*/ 	.short	0x010a
        /*06a2*/ 	.byte	0xff
	.zero		1


	//   ....[92]....
        /*06a4*/ 	.word	0x00006fb0
        /*06a8*/ 	.word	0x00000094
        /*06ac*/ 	.word	0x00000060
        /*06b0*/ 	.short	0x010a
        /*06b2*/ 	.byte	0xff
	.zero		1


	//----- nvinfo : EIATTR_NUM_MBARRIERS
	.align		4
.L_47:
        /*06b4*/ 	.byte	0x03, 0x38
        /*06b6*/ 	.short	0x0018


	//----- nvinfo : EIATTR_EXIT_INSTR_OFFSETS
	.align		4
        /*06b8*/ 	.byte	0x04, 0x1c
        /*06ba*/ 	.short	(.L_49 - .L_48)


	//   ....[0]....
.L_48:
        /*06bc*/ 	.word	0x00002350


	//   ....[1]....
        /*06c0*/ 	.word	0x00002840


	//   ....[2]....
        /*06c4*/ 	.word	0x000028a0


	//   ....[3]....
        /*06c8*/ 	.word	0x000036c0


	//   ....[4]....
        /*06cc*/ 	.word	0x000041f0


	//   ....[5]....
        /*06d0*/ 	.word	0x00004230


	//   ....[6]....
        /*06d4*/ 	.word	0x00006830


	//----- nvinfo : EIATTR_MAX_THREADS
	.align		4
.L_49:
        /*06d8*/ 	.byte	0x04, 0x05
        /*06da*/ 	.short	(.L_51 - .L_50)
.L_50:
        /*06dc*/ 	.word	0x00000100
        /*06e0*/ 	.word	0x00000001
        /*06e4*/ 	.word	0x00000001


	//----- nvinfo : EIATTR_CRS_STACK_SIZE
	.align		4
.L_51:
        /*06e8*/ 	.byte	0x04, 0x1e
        /*06ea*/ 	.short	(.L_53 - .L_52)
.L_52:
        /*06ec*/ 	.word	0x00000000


	//----- nvinfo : EIATTR_CBANK_PARAM_SIZE
	.align		4
.L_53:
        /*06f0*/ 	.byte	0x03, 0x19
        /*06f2*/ 	.short	0x0800


	//----- nvinfo : EIATTR_PARAM_CBANK
	.align		4
        /*06f4*/ 	.byte	0x04, 0x0a
        /*06f6*/ 	.short	(.L_55 - .L_54)
	.align		4
.L_54:
        /*06f8*/ 	.word	index@(.nv.constant0._ZN7cutlass13device_kernelINS_4gemm6kernel13GemmUniversalIN4cute5tupleIJiiiiEEENS1_10collective13CollectiveMmaINS1_35MainloopSm100TmaUmmaWarpSpecializedILi2ELi2ELi4ENS5_IJNS4_1CILi1EEESB_SB_EEEEENS5_IJNSA_ILi128EEENSA_ILi64EEESF_EEEaNS5_IJlSB_lEEEaSH_NS4_8TiledMMAINS4_8MMA_AtomIJNS4_15SM100_MMA_S8_SSIaaiLi128ELi64ELNS4_4UMMA5MajorE0ELSM_0ELNSL_8SaturateE0EEEEEENS4_6LayoutISC_NS5_IJNSA_ILi0EEESR_SR_EEEEENS5_IJNS4_10UnderscoreESU_SU_EEEEENS4_13SM90_TMA_LOADENS4_14ComposedLayoutINS4_7SwizzleILi2ELi4ELi3EEENS4_18smem_ptr_flag_bitsILi8EEENSQ_INS5_IJNSA_ILi8EEESF_EEENS5_IJSF_SB_EEEEEEEvNS4_8identityESX_S17_vS18_EENS_8epilogue10collective18CollectiveEpilogueINS1A_23Sm100TmaWarpSpecializedILi1ELi1ELi64ELb0ELb0EEEJSG_NS5_IJNSQ_ISE_SB_EENSQ_ISF_SB_EEEEEaSH_aSH_NS1A_6fusion15FusionCallbacksIS1E_NS1I_17LinearCombinationIaiaiLNS_15FloatRoundStyleE2EEESG_S1H_JEEENS4_5SM1004TMEM4LOAD26SM100_TMEM_LOAD_32dp32b64xESX_S17_NS4_39AutoVectorizingCopyWithAssumedAlignmentILi128EEENS4_14SM90_TMA_STOREES17_S1T_S1T_EEEvvEEEEvNT_6ParamsE)
        /*06fc*/ 	.short	0x0380
        /*06fe*/ 	.short	0x0800


	//----- nvinfo : EIATTR_SW_WAR
	.align		4
.L_55:
        /*0700*/ 	.byte	0x04, 0x36
        /*0702*/ 	.short	(.L_57 - .L_56)
.L_56:
        /*0704*/ 	.word	0x00000008
.L_57:


//--------------------- .nv.callgraph             --------------------------
	.section	.nv.callgraph,"",@"SHT_CUDA_CALLGRAPH"
	.align	4
	.sectionentsize	8
	.align		4
        /*0000*/ 	.word	0x00000000
	.align		4
        /*0004*/ 	.word	0xffffffff
	.align		4
        /*0008*/ 	.word	index@(_ZN7cutlass13device_kernelINS_4gemm6kernel13GemmUniversalIN4cute5tupleIJiiiiEEENS1_10collective13CollectiveMmaINS1_35MainloopSm100TmaUmmaWarpSpecializedILi2ELi2ELi4ENS5_IJNS4_1CILi1EEESB_SB_EEEEENS5_IJNSA_ILi128EEENSA_ILi64EEESF_EEEaNS5_IJlSB_lEEEaSH_NS4_8TiledMMAINS4_8MMA_AtomIJNS4_15SM100_MMA_S8_SSIaaiLi128ELi64ELNS4_4UMMA5MajorE0ELSM_0ELNSL_8SaturateE0EEEEEENS4_6LayoutISC_NS5_IJNSA_ILi0EEESR_SR_EEEEENS5_IJNS4_10UnderscoreESU_SU_EEEEENS4_13SM90_TMA_LOADENS4_14ComposedLayoutINS4_7SwizzleILi2ELi4ELi3EEENS4_18smem_ptr_flag_bitsILi8EEENSQ_INS5_IJNSA_ILi8EEESF_EEENS5_IJSF_SB_EEEEEEEvNS4_8identityESX_S17_vS18_EENS_8epilogue10collective18CollectiveEpilogueINS1A_23Sm100TmaWarpSpecializedILi1ELi1ELi64ELb0ELb0EEEJSG_NS5_IJNSQ_ISE_SB_EENSQ_ISF_SB_EEEEEaSH_aSH_NS1A_6fusion15FusionCallbacksIS1E_NS1I_17LinearCombinationIaiaiLNS_15FloatRoundStyleE2EEESG_S1H_JEEENS4_5SM1004TMEM4LOAD26SM100_TMEM_LOAD_32dp32b64xESX_S17_NS4_39AutoVectorizingCopyWithAssumedAlignmentILi128EEENS4_14SM90_TMA_STOREES17_S1T_S1T_EEEvvEEEEvNT_6ParamsE)
	.align		4
        /*000c*/ 	.word	index@(__assertfail)
	.align		4
        /*0010*/ 	.word	0x00000000
	.align		4
        /*0014*/ 	.word	0xfffffffe
	.align		4
        /*0018*/ 	.word	0x00000000
	.align		4
        /*001c*/ 	.word	0xfffffffd
	.align		4
        /*0020*/ 	.word	0x00000000
	.align		4
        /*0024*/ 	.word	0xfffffffc


//--------------------- .nv.constant4             --------------------------
	.section	.nv.constant4,"a",@progbits
	.align	8
	.align		8
.nv.constant4:
        /*0000*/ 	.dword	__assertfail
	.align		8
        /*0008*/ 	.dword	__unnamed_1
	.align		8
        /*0010*/ 	.dword	__unnamed_2
	.align		8
        /*0018*/ 	.dword	_ZN40_INTERNAL_2c97d793_4_k_cu_e916234a_335444cuda3std3__45__cpo5beginE
	.align		8
        /*0020*/ 	.dword	_ZN40_INTERNAL_2c97d793_4_k_cu_e916234a_335444cuda3std3__45__cpo3endE
	.align		8
        /*0028*/ 	.dword	_ZN40_INTERNAL_2c97d793_4_k_cu_e916234a_335444cuda3std3__45__cpo6cbeginE
	.align		8
        /*0030*/ 	.dword	_ZN40_INTERNAL_2c97d793_4_k_cu_e916234a_335444cuda3std3__45__cpo4cendE
	.align		8
        /*0038*/ 	.dword	_ZN40_INTERNAL_2c97d793_4_k_cu_e916234a_335444cuda3std3__442_GLOBAL__N__2c97d793_4_k_cu_e916234a_335446ignoreE
	.align		8
        /*0040*/ 	.dword	_ZN40_INTERNAL_2c97d793_4_k_cu_e916234a_335444cuda3std3__419piecewise_constructE
	.align		8
        /*0048*/ 	.dword	_ZN40_INTERNAL_2c97d793_4_k_cu_e916234a_335444cuda3std3__48in_placeE
	.align		8
        /*0050*/ 	.dword	_ZN40_INTERNAL_2c97d793_4_k_cu_e916234a_335444cuda3std6ranges3__45__cpo4swapE
	.align		8
        /*0058*/ 	.dword	_ZN40_INTERNAL_2c97d793_4_k_cu_e916234a_335444cuda3std6ranges3__45__cpo9iter_moveE
	.align		8
        /*0060*/ 	.dword	_ZN40_INTERNAL_2c97d793_4_k_cu_e916234a_335444cute7productE
	.align		8
        /*0068*/ 	.dword	_ZN40_INTERNAL_2c97d793_4_k_cu_e916234a_335444cute1_E
	.align		8
        /*0070*/ 	.dword	$str$25
	.align		8
        /*0078*/ 	.dword	$str$26
	.align		8
        /*0080*/ 	.dword	$str$27
	.align		8
        /*0088*/ 	.dword	$str$28


//--------------------- .text._ZN7cutlass13device_kernelINS_4gemm6kernel13GemmUniversalIN4cute5tupleIJiiiiEEENS1_10collective13CollectiveMmaINS1_35MainloopSm100TmaUmmaWarpSpecializedILi2ELi2ELi4ENS5_IJNS4_1CILi1EEESB_SB_EEEEENS5_IJNSA_ILi128EEENSA_ILi64EEESF_EEEaNS5_IJlSB_lEEEaSH_NS4_8TiledMMAINS4_8MMA_AtomIJNS4_15SM100_MMA_S8_SSIaaiLi128ELi64ELNS4_4UMMA5MajorE0ELSM_0ELNSL_8SaturateE0EEEEEENS4_6LayoutISC_NS5_IJNSA_ILi0EEESR_SR_EEEEENS5_IJNS4_10UnderscoreESU_SU_EEEEENS4_13SM90_TMA_LOADENS4_14ComposedLayoutINS4_7SwizzleILi2ELi4ELi3EEENS4_18smem_ptr_flag_bitsILi8EEENSQ_INS5_IJNSA_ILi8EEESF_EEENS5_IJSF_SB_EEEEEEEvNS4_8identityESX_S17_vS18_EENS_8epilogue10collective18CollectiveEpilogueINS1A_23Sm100TmaWarpSpecializedILi1ELi1ELi64ELb0ELb0EEEJSG_NS5_IJNSQ_ISE_SB_EENSQ_ISF_SB_EEEEEaSH_aSH_NS1A_6fusion15FusionCallbacksIS1E_NS1I_17LinearCombinationIaiaiLNS_15FloatRoundStyleE2EEESG_S1H_JEEENS4_5SM1004TMEM4LOAD26SM100_TMEM_LOAD_32dp32b64xESX_S17_NS4_39AutoVectorizingCopyWithAssumedAlignmentILi128EEENS4_14SM90_TMA_STOREES17_S1T_S1T_EEEvvEEEEvNT_6ParamsE --------------------------
	.section	.text._ZN7cutlass13device_kernelINS_4gemm6kernel13GemmUniversalIN4cute5tupleIJiiiiEEENS1_10collective13CollectiveMmaINS1_35MainloopSm100TmaUmmaWarpSpecializedILi2ELi2ELi4ENS5_IJNS4_1CILi1EEESB_SB_EEEEENS5_IJNSA_ILi128EEENSA_ILi64EEESF_EEEaNS5_IJlSB_lEEEaSH_NS4_8TiledMMAINS4_8MMA_AtomIJNS4_15SM100_MMA_S8_SSIaaiLi128ELi64ELNS4_4UMMA5MajorE0ELSM_0ELNSL_8SaturateE0EEEEEENS4_6LayoutISC_NS5_IJNSA_ILi0EEESR_SR_EEEEENS5_IJNS4_10UnderscoreESU_SU_EEEEENS4_13SM90_TMA_LOADENS4_14ComposedLayoutINS4_7SwizzleILi2ELi4ELi3EEENS4_18smem_ptr_flag_bitsILi8EEENSQ_INS5_IJNSA_ILi8EEESF_EEENS5_IJSF_SB_EEEEEEEvNS4_8identityESX_S17_vS18_EENS_8epilogue10collective18CollectiveEpilogueINS1A_23Sm100TmaWarpSpecializedILi1ELi1ELi64ELb0ELb0EEEJSG_NS5_IJNSQ_ISE_SB_EENSQ_ISF_SB_EEEEEaSH_aSH_NS1A_6fusion15FusionCallbacksIS1E_NS1I_17LinearCombinationIaiaiLNS_15FloatRoundStyleE2EEESG_S1H_JEEENS4_5SM1004TMEM4LOAD26SM100_TMEM_LOAD_32dp32b64xESX_S17_NS4_39AutoVectorizingCopyWithAssumedAlignmentILi128EEENS4_14SM90_TMA_STOREES17_S1T_S1T_EEEvvEEEEvNT_6ParamsE,"ax",@progbits
	.align	128
.text._ZN7cutlass13device_kernelINS_4gemm6kernel13GemmUniversalIN4cute5tupleIJiiiiEEENS1_10collective13CollectiveMmaINS1_35MainloopSm100TmaUmmaWarpSpecializedILi2ELi2ELi4ENS5_IJNS4_1CILi1EEESB_SB_EEEEENS5_IJNSA_ILi128EEENSA_ILi64EEESF_EEEaNS5_IJlSB_lEEEaSH_NS4_8TiledMMAINS4_8MMA_AtomIJNS4_15SM100_MMA_S8_SSIaaiLi128ELi64ELNS4_4UMMA5MajorE0ELSM_0ELNSL_8SaturateE0EEEEEENS4_6LayoutISC_NS5_IJNSA_ILi0EEESR_SR_EEEEENS5_IJNS4_10UnderscoreESU_SU_EEEEENS4_13SM90_TMA_LOADENS4_14ComposedLayoutINS4_7SwizzleILi2ELi4ELi3EEENS4_18smem_ptr_flag_bitsILi8EEENSQ_INS5_IJNSA_ILi8EEESF_EEENS5_IJSF_SB_EEEEEEEvNS4_8identityESX_S17_vS18_EENS_8epilogue10collective18CollectiveEpilogueINS1A_23Sm100TmaWarpSpecializedILi1ELi1ELi64ELb0ELb0EEEJSG_NS5_IJNSQ_ISE_SB_EENSQ_ISF_SB_EEEEEaSH_aSH_NS1A_6fusion15FusionCallbacksIS1E_NS1I_17LinearCombinationIaiaiLNS_15FloatRoundStyleE2EEESG_S1H_JEEENS4_5SM1004TMEM4LOAD26SM100_TMEM_LOAD_32dp32b64xESX_S17_NS4_39AutoVectorizingCopyWithAssumedAlignmentILi128EEENS4_14SM90_TMA_STOREES17_S1T_S1T_EEEvvEEEEvNT_6ParamsE:
        .type           _ZN7cutlass13device_kernelINS_4gemm6kernel13GemmUniversalIN4cute5tupleIJiiiiEEENS1_10collective13CollectiveMmaINS1_35MainloopSm100TmaUmmaWarpSpecializedILi2ELi2ELi4ENS5_IJNS4_1CILi1EEESB_SB_EEEEENS5_IJNSA_ILi128EEENSA_ILi64EEESF_EEEaNS5_IJlSB_lEEEaSH_NS4_8TiledMMAINS4_8MMA_AtomIJNS4_15SM100_MMA_S8_SSIaaiLi128ELi64ELNS4_4UMMA5MajorE0ELSM_0ELNSL_8SaturateE0EEEEEENS4_6LayoutISC_NS5_IJNSA_ILi0EEESR_SR_EEEEENS5_IJNS4_10UnderscoreESU_SU_EEEEENS4_13SM90_TMA_LOADENS4_14ComposedLayoutINS4_7SwizzleILi2ELi4ELi3EEENS4_18smem_ptr_flag_bitsILi8EEENSQ_INS5_IJNSA_ILi8EEESF_EEENS5_IJSF_SB_EEEEEEEvNS4_8identityESX_S17_vS18_EENS_8epilogue10collective18CollectiveEpilogueINS1A_23Sm100TmaWarpSpecializedILi1ELi1ELi64ELb0ELb0EEEJSG_NS5_IJNSQ_ISE_SB_EENSQ_ISF_SB_EEEEEaSH_aSH_NS1A_6fusion15FusionCallbacksIS1E_NS1I_17LinearCombinationIaiaiLNS_15FloatRoundStyleE2EEESG_S1H_JEEENS4_5SM1004TMEM4LOAD26SM100_TMEM_LOAD_32dp32b64xESX_S17_NS4_39AutoVectorizingCopyWithAssumedAlignmentILi128EEENS4_14SM90_TMA_STOREES17_S1T_S1T_EEEvvEEEEvNT_6ParamsE,@function
        .size           _ZN7cutlass13device_kernelINS_4gemm6kernel13GemmUniversalIN4cute5tupleIJiiiiEEENS1_10collective13CollectiveMmaINS1_35MainloopSm100TmaUmmaWarpSpecializedILi2ELi2ELi4ENS5_IJNS4_1CILi1EEESB_SB_EEEEENS5_IJNSA_ILi128EEENSA_ILi64EEESF_EEEaNS5_IJlSB_lEEEaSH_NS4_8TiledMMAINS4_8MMA_AtomIJNS4_15SM100_MMA_S8_SSIaaiLi128ELi64ELNS4_4UMMA5MajorE0ELSM_0ELNSL_8SaturateE0EEEEEENS4_6LayoutISC_NS5_IJNSA_ILi0EEESR_SR_EEEEENS5_IJNS4_10UnderscoreESU_SU_EEEEENS4_13SM90_TMA_LOADENS4_14ComposedLayoutINS4_7SwizzleILi2ELi4ELi3EEENS4_18smem_ptr_flag_bitsILi8EEENSQ_INS5_IJNSA_ILi8EEESF_EEENS5_IJSF_SB_EEEEEEEvNS4_8identityESX_S17_vS18_EENS_8epilogue10collective18CollectiveEpilogueINS1A_23Sm100TmaWarpSpecializedILi1ELi1ELi64ELb0ELb0EEEJSG_NS5_IJNSQ_ISE_SB_EENSQ_ISF_SB_EEEEEaSH_aSH_NS1A_6fusion15FusionCallbacksIS1E_NS1I_17LinearCombinationIaiaiLNS_15FloatRoundStyleE2EEESG_S1H_JEEENS4_5SM1004TMEM4LOAD26SM100_TMEM_LOAD_32dp32b64xESX_S17_NS4_39AutoVectorizingCopyWithAssumedAlignmentILi128EEENS4_14SM90_TMA_STOREES17_S1T_S1T_EEEvvEEEEvNT_6ParamsE,(.L_x_122 - _ZN7cutlass13device_kernelINS_4gemm6kernel13GemmUniversalIN4cute5tupleIJiiiiEEENS1_10collective13CollectiveMmaINS1_35MainloopSm100TmaUmmaWarpSpecializedILi2ELi2ELi4ENS5_IJNS4_1CILi1EEESB_SB_EEEEENS5_IJNSA_ILi128EEENSA_ILi64EEESF_EEEaNS5_IJlSB_lEEEaSH_NS4_8TiledMMAINS4_8MMA_AtomIJNS4_15SM100_MMA_S8_SSIaaiLi128ELi64ELNS4_4UMMA5MajorE0ELSM_0ELNSL_8SaturateE0EEEEEENS4_6LayoutISC_NS5_IJNSA_ILi0EEESR_SR_EEEEENS5_IJNS4_10UnderscoreESU_SU_EEEEENS4_13SM90_TMA_LOADENS4_14ComposedLayoutINS4_7SwizzleILi2ELi4ELi3EEENS4_18smem_ptr_flag_bitsILi8EEENSQ_INS5_IJNSA_ILi8EEESF_EEENS5_IJSF_SB_EEEEEEEvNS4_8identityESX_S17_vS18_EENS_8epilogue10collective18CollectiveEpilogueINS1A_23Sm100TmaWarpSpecializedILi1ELi1ELi64ELb0ELb0EEEJSG_NS5_IJNSQ_ISE_SB_EENSQ_ISF_SB_EEEEEaSH_aSH_NS1A_6fusion15FusionCallbacksIS1E_NS1I_17LinearCombinationIaiaiLNS_15FloatRoundStyleE2EEESG_S1H_JEEENS4_5SM1004TMEM4LOAD26SM100_TMEM_LOAD_32dp32b64xESX_S17_NS4_39AutoVectorizingCopyWithAssumedAlignmentILi128EEENS4_14SM90_TMA_STOREES17_S1T_S1T_EEEvvEEEEvNT_6ParamsE)
        .other          _ZN7cutlass13device_kernelINS_4gemm6kernel13GemmUniversalIN4cute5tupleIJiiiiEEENS1_10collective13CollectiveMmaINS1_35MainloopSm100TmaUmmaWarpSpecializedILi2ELi2ELi4ENS5_IJNS4_1CILi1EEESB_SB_EEEEENS5_IJNSA_ILi128EEENSA_ILi64EEESF_EEEaNS5_IJlSB_lEEEaSH_NS4_8TiledMMAINS4_8MMA_AtomIJNS4_15SM100_MMA_S8_SSIaaiLi128ELi64ELNS4_4UMMA5MajorE0ELSM_0ELNSL_8SaturateE0EEEEEENS4_6LayoutISC_NS5_IJNSA_ILi0EEESR_SR_EEEEENS5_IJNS4_10UnderscoreESU_SU_EEEEENS4_13SM90_TMA_LOADENS4_14ComposedLayoutINS4_7SwizzleILi2ELi4ELi3EEENS4_18smem_ptr_flag_bitsILi8EEENSQ_INS5_IJNSA_ILi8EEESF_EEENS5_IJSF_SB_EEEEEEEvNS4_8identityESX_S17_vS18_EENS_8epilogue10collective18CollectiveEpilogueINS1A_23Sm100TmaWarpSpecializedILi1ELi1ELi64ELb0ELb0EEEJSG_NS5_IJNSQ_ISE_SB_EENSQ_ISF_SB_EEEEEaSH_aSH_NS1A_6fusion15FusionCallbacksIS1E_NS1I_17LinearCombinationIaiaiLNS_15FloatRoundStyleE2EEESG_S1H_JEEENS4_5SM1004TMEM4LOAD26SM100_TMEM_LOAD_32dp32b64xESX_S17_NS4_39AutoVectorizingCopyWithAssumedAlignmentILi128EEENS4_14SM90_TMA_STOREES17_S1T_S1T_EEEvvEEEEvNT_6ParamsE,@"STO_CUDA_ENTRY STV_DEFAULT"
_ZN7cutlass13device_kernelINS_4gemm6kernel13GemmUniversalIN4cute5tupleIJiiiiEEENS1_10collective13CollectiveMmaINS1_35MainloopSm100TmaUmmaWarpSpecializedILi2ELi2ELi4ENS5_IJNS4_1CILi1EEESB_SB_EEEEENS5_IJNSA_ILi128EEENSA_ILi64EEESF_EEEaNS5_IJlSB_lEEEaSH_NS4_8TiledMMAINS4_8MMA_AtomIJNS4_15SM100_MMA_S8_SSIaaiLi128ELi64ELNS4_4UMMA5MajorE0ELSM_0ELNSL_8SaturateE0EEEEEENS4_6LayoutISC_NS5_IJNSA_ILi0EEESR_SR_EEEEENS5_IJNS4_10UnderscoreESU_SU_EEEEENS4_13SM90_TMA_LOADENS4_14ComposedLayoutINS4_7SwizzleILi2ELi4ELi3EEENS4_18smem_ptr_flag_bitsILi8EEENSQ_INS5_IJNSA_ILi8EEESF_EEENS5_IJSF_SB_EEEEEEEvNS4_8identityESX_S17_vS18_EENS_8epilogue10collective18CollectiveEpilogueINS1A_23Sm100TmaWarpSpecializedILi1ELi1ELi64ELb0ELb0EEEJSG_NS5_IJNSQ_ISE_SB_EENSQ_ISF_SB_EEEEEaSH_aSH_NS1A_6fusion15FusionCallbacksIS1E_NS1I_17LinearCombinationIaiaiLNS_15FloatRoundStyleE2EEESG_S1H_JEEENS4_5SM1004TMEM4LOAD26SM100_TMEM_LOAD_32dp32b64xESX_S17_NS4_39AutoVectorizingCopyWithAssumedAlignmentILi128EEENS4_14SM90_TMA_STOREES17_S1T_S1T_EEEvvEEEEvNT_6ParamsE:
[----:B------:R-:W1:Y:S01]  /*0000*/  LDC R1, c[0x0][0x37c] ;  /* 0x0000df00ff017b82 */ /* 0x000e620000000800 */
[----:B------:R-:W2:Y:S01]  /*0010*/  S2R R176, SR_TID.X ;  /* 0x0000000000b07919 */ /* 0x000ea20000002100 */
[----:B------:R-:W3:Y:S01]  /*0020*/  LDCU.64 UR4, c[0x0][0x890] ;  /* 0x00011200ff0477ac */ /* 0x000ee20008000a00 */
[----:B------:R-:W-:Y:S02]  /*0030*/  PRMT R168, RZ, 0x7610, R168 ;  /* 0x00007610ffa87816 */ /* 0x000fe400000000a8 */
[----:B------:R-:W-:Y:S01]  /*0040*/  ELECT P5, URZ, PT ;  /* 0x0000000000ff782f */ /* 0x000fe200038a0000 */
[----:B------:R-:W4:Y:S01]  /*0050*/  LDCU.64 UR40, c[0x0][0x358] ;  /* 0x00006b00ff2877ac */ /* 0x000f220008000a00 */
[----:B---3--:R-:W-:-:S04]  /*0060*/  UISETP.NE.U32.AND UP0, UPT, UR4, URZ, UPT ;  /* 0x000000ff0400728c */ /* 0x008fc8000bf05070 */
[----:B------:R-:W-:Y:S01]  /*0070*/  UISETP.NE.AND.EX UP0, UPT, UR5, URZ, UPT, UP0 ;  /* 0x000000ff0500728c */ /* 0x000fe2000bf05300 */
[----:B--2---:R-:W-:-:S05]  /*0080*/  SHF.R.U32.HI R181, RZ, 0x5, R176 ;  /* 0x00000005ffb57819 */ /* 0x004fca00000116b0 */
[----:B------:R-:W2:Y:S02]  /*0090*/  SHFL.IDX PT, R0, R181, RZ, 0x1f ;  /* 0x00001fffb5007589 */ /* 0x000ea400000e0000 */
[----:B--2---:R-:W-:Y:S01]  /*00a0*/  R2UR UR8, R0 ;  /* 0x00000000000872ca */ /* 0x004fe200000e0000 */
[----:B-1--4-:R-:W-:-:S14]  /*00b0*/  BRA.U UP0, `(.L_x_0) ;  /* 0x00000001002c7547 */ /* 0x012fdc000b800000 */
[----:B------:R-:W1:Y:S02]  /*00c0*/  LDCU.64 UR6, c[0x0][0x888] ;  /* 0x00011100ff0677ac */ /* 0x000e640008000a00 */
[----:B-1----:R-:W-:-:S04]  /*00d0*/  UISETP.NE.U32.AND UP0, UPT, UR6, URZ, UPT ;  /* 0x000000ff0600728c */ /* 0x002fc8000bf05070 */
[----:B------:R-:W-:-:S09]  /*00e0*/  UISETP.NE.AND.EX UP0, UPT, UR7, URZ, UPT, UP0 ;  /* 0x000000ff0700728c */ /* 0x000fd2000bf05300 */
[----:B------:R-:W-:Y:S05]  /*00f0*/  BRA.U !UP0, `(.L_x_1) ;  /* 0x0000000108107547 */ /* 0x000fea000b800000 */
[----:B------:R-:W1:Y:S02]  /*0100*/  LDC.64 R80, c[0x0][0x888] ;  /* 0x00022200ff507b82 */ /* 0x000e640000000a00 */
[----:B-1----:R1:W5:Y:S01]  /*0110*/  LDG.E R80, desc[UR40][R80.64] ;  /* 0x0000002850507981 */ /* 0x002362000c1e1900 */
[----:B------:R-:W-:Y:S01]  /*0120*/  HFMA2 R168, -RZ, RZ, 0, 5.9604644775390625e-08 ;  /* 0x00000001ffa87431 */ /* 0x000fe200000001ff */
[----:B------:R-:W-:Y:S05]  /*0130*/  BRA `(.L_x_0) ;  /* 0x00000000000c7947 */ /* 0x000fea0003800000 */
.L_x_1:
[----:B------:R-:W1:Y:S01]  /*0140*/  LDCU UR6, c[0x0][0x880] ;  /* 0x00011000ff0677ac */ /* 0x000e620008000800 */
[----:B------:R-:W-:Y:S01]  /*0150*/  HFMA2 R168, -RZ, RZ, 0, 5.9604644775390625e-08 ;  /* 0x00000001ffa87431 */ /* 0x000fe200000001ff */
[----:B-1----:R-:W-:-:S07]  /*0160*/  MOV R80, UR6 ;  /* 0x0000000600507c02 */ /* 0x002fce0008000f00 */
.L_x_0:
[----:B------:R-:W2:Y:S02]  /*0170*/  LDCU.64 UR6, c[0x0][0x8b0] ;  /* 0x00011600ff0677ac */ /* 0x000ea40008000a00 */
[----:B--2---:R-:W-:-:S04]  /*0180*/  UISETP.NE.U32.AND UP0, UPT, UR6, URZ, UPT ;  /* 0x000000ff0600728c */ /* 0x004fc8000bf05070 */
[----:B------:R-:W-:-:S09]  /*0190*/  UISETP.NE.AND.EX UP0, UPT, UR7, URZ, UPT, UP0 ;  /* 0x000000ff0700728c */ /* 0x000fd2000bf05300 */
[----:B------:R-:W-:Y:S05]  /*01a0*/  BRA.U UP0, `(.L_x_2) ;  /* 0x0000000100247547 */ /* 0x000fea000b800000 */
[----:B------:R-:W2:Y:S02]  /*01b0*/  LDCU.64 UR6, c[0x0][0x8a8] ;  /* 0x00011500ff0677ac */ /* 0x000ea40008000a00 */
[----:B--2---:R-:W-:-:S04]  /*01c0*/  UISETP.NE.U32.AND UP0, UPT, UR6, URZ, UPT ;  /* 0x000000ff0600728c */ /* 0x004fc8000bf05070 */
[----:B------:R-:W-:-:S09]  /*01d0*/  UISETP.NE.AND.EX UP0, UPT, UR7, URZ, UPT, UP0 ;  /* 0x000000ff0700728c */ /* 0x000fd2000bf05300 */
[----:B------:R-:W-:Y:S05]  /*01e0*/  BRA.U !UP0, `(.L_x_3) ;  /* 0x00000001080c7547 */ /* 0x000fea000b800000 */
[----:B------:R-:W2:Y:S02]  /*01f0*/  LDC.64 R78, c[0x0][0x8a8] ;  /* 0x00022a00ff4e7b82 */ /* 0x000ea40000000a00 */
[----:B--2---:R2:W5:Y:S01]  /*0200*/  LDG.E R78, desc[UR40][R78.64] ;  /* 0x000000284e4e7981 */ /* 0x004562000c1e1900 */
[----:B------:R-:W-:Y:S05]  /*0210*/  BRA `(.L_x_2) ;  /* 0x0000000000087947 */ /* 0x000fea0003800000 */
.L_x_3:
[----:B------:R-:W2:Y:S02]  /*0220*/  LDCU UR6, c[0x0][0x8a0] ;  /* 0x00011400ff0677ac */ /* 0x000ea40008000800 */
[----:B--2---:R-:W-:Y:S02]  /*0230*/  MOV R78, UR6 ;  /* 0x00000006004e7c02 */ /* 0x004fe40008000f00 */
.L_x_2:
[----:B------:R-:W-:Y:S01]  /*0240*/  IMAD.U32 R0, RZ, RZ, UR8 ;  /* 0x00000008ff007e24 */ /* 0x000fe2000f8e00ff */
[----:B------:R-:W-:Y:S04]  /*0250*/  BSSY.RECONVERGENT B0, `(.L_x_4) ;  /* 0x000000c000007945 */ /* 0x000fe80003800200 */
[C---:B------:R-:W-:Y:S02]  /*0260*/  ISETP.NE.OR P1, PT, R0.reuse, 0x1, !P5 ;  /* 0x000000010000780c */ /* 0x040fe40006f25670 */
[----:B------:R-:W-:-:S11]  /*0270*/  ISETP.NE.OR P0, PT, R0, 0x3, !P5 ;  /* 0x000000030000780c */ /* 0x000fd60006f05670 */
[----:B------:R-:W-:Y:S05]  /*0280*/  @P1 BRA `(.L_x_5) ;  /* 0x0000000000201947 */ /* 0x000fea0003800000 */
[----:B------:R-:W3:Y:S02]  /*0290*/  LDCU.64 UR6, c[0x0][0x348] ;  /* 0x00006900ff0677ac */ /* 0x000ee40008000a00 */
[----:B---3--:R-:W-:Y:S02]  /*02a0*/  UIADD3 UR10, UP1, UPT, UR6, 0x80, URZ ;  /* 0x00000080060a7890 */ /* 0x008fe4000ff3e0ff */
[----:B------:R-:W-:Y:S02]  /*02b0*/  UIADD3 UR6, UP0, UPT, UR6, 0x180, URZ ;  /* 0x0000018006067890 */ /* 0x000fe4000ff1e0ff */
[----:B------:R-:W-:Y:S02]  /*02c0*/  UIADD3.X UR11, UPT, UPT, URZ, UR7, URZ, UP1, !UPT ;  /* 0x00000007ff0b7290 */ /* 0x000fe40008ffe4ff */
[----:B------:R-:W-:-:S07]  /*02d0*/  UIADD3.X UR7, UPT, UPT, URZ, UR7, URZ, UP0, !UPT ;  /* 0x00000007ff077290 */ /* 0x000fce00087fe4ff */
[----:B------:R3:W-:Y:S02]  /*02e0*/  UTMACCTL.PF [UR10] ;  /* 0x000000000a0079b9 */ /* 0x0007e40008040000 */
[----:B------:R3:W-:Y:S02]  /*02f0*/  UTMACCTL.PF [UR6] ;  /* 0x00000000060079b9 */ /* 0x0007e40008040000 */
[----:B---3--:R-:W-:Y:S01]  /*0300*/  NOP ;  /* 0x0000000000007918 */ /* 0x008fe20000000000 */
.L_x_5:
[----:B------:R-:W-:Y:S05]  /*0310*/  BSYNC.RECONVERGENT B0 ;  /* 0x0000000000007941 */ /* 0x000fea0003800200 */
.L_x_4:
[----:B------:R-:W-:Y:S04]  /*0320*/  BSSY.RECONVERGENT B0, `(.L_x_6) ;  /* 0x000000a000007945 */ /* 0x000fe80003800200 */
        /* <DEDUP_REMOVED lines=9> */
.L_x_7:
[----:B------:R-:W-:Y:S05]  /*03c0*/  BSYNC.RECONVERGENT B0 ;  /* 0x0000000000007941 */ /* 0x000fea0003800200 */
.L_x_6:
[----:B------:R-:W3:Y:S01]  /*03d0*/  LDCU.64 UR6, c[0x0][0x888] ;  /* 0x00011100ff0677ac */ /* 0x000ee20008000a00 */
[----:B------:R-:W-:Y:S02]  /*03e0*/  UISETP.EQ.U32.AND UP1, UPT, UR4, URZ, UPT ;  /* 0x000000ff0400728c */ /* 0x000fe4000bf22070 */
[----:B------:R-:W-:Y:S02]  /*03f0*/  UPLOP3.LUT UP2, UPT, UPT, UPT, UPT, 0x80, 0x8 ;  /* 0x000000000008789c */ /* 0x000fe40003f4f070 */
[----:B---3--:R-:W-:-:S04]  /*0400*/  UISETP.NE.U32.AND UP0, UPT, UR6, URZ, UPT ;  /* 0x000000ff0600728c */ /* 0x008fc8000bf05070 */
[----:B------:R-:W-:-:S04]  /*0410*/  UISETP.NE.AND.EX UP0, UPT, UR7, URZ, UPT, UP0 ;  /* 0x000000ff0700728c */ /* 0x000fc8000bf05300 */
[----:B------:R-:W-:-:S04]  /*0420*/  UISETP.EQ.OR.EX UP3, UPT, UR5, URZ, !UP0, UP1 ;  /* 0x000000ff0500728c */ /* 0x000fc8000c762710 */
[----:B------:R-:W-:-:S05]  /*0430*/  UP2UR UR44, UPR, URZ, 0x8 ;  /* 0x00000008ff2c7883 */ /* 0x000fca0008000000 */
[----:B------:R-:W-:Y:S07]  /*0440*/  BRA.U !UP3, `(.L_x_8) ;  /* 0x000000010b207547 */ /* 0x000fee000b800000 */
[----:B-----5:R-:W-:Y:S01]  /*0450*/  R2UR UR6, R80 ;  /* 0x00000000500672ca */ /* 0x020fe200000e0000 */
[----:B------:R-:W-:Y:S02]  /*0460*/  UISETP.NE.U32.AND UP2, UPT, UR4, URZ, UPT ;  /* 0x000000ff0400728c */ /* 0x000fe4000bf45070 */
[----:B------:R-:W-:Y:S02]  /*0470*/  USEL UR4, URZ, 0xffffffff, UP0 ;  /* 0xffffffffff047887 */ /* 0x000fe40008000000 */
[----:B------:R-:W-:-:S08]  /*0480*/  UISETP.NE.AND.EX UP2, UPT, UR5, URZ, UPT, UP2 ;  /* 0x000000ff0500728c */ /* 0x000fd0000bf45320 */
[----:B------:R-:W-:-:S04]  /*0490*/  UISETP.NE.AND UP1, UPT, UR6, URZ, UPT ;  /* 0x000000ff0600728c */ /* 0x000fc8000bf25270 */
[----:B------:R-:W-:-:S04]  /*04a0*/  @!UP2 USEL UR4, URZ, 0xffffffff, UP1 ;  /* 0xffffffffff04a887 */ /* 0x000fc80008800000 */
[----:B------:R-:W-:-:S04]  /*04b0*/  ULOP3.LUT UR4, UR4, 0x1, URZ, 0xc0, !UPT ;  /* 0x0000000104047892 */ /* 0x000fc8000f8ec0ff */
[----:B------:R-:W-:-:S11]  /*04c0*/  UISETP.NE.U32.AND UP2, UPT, UR4, 0x1, UPT ;  /* 0x000000010400788c */ /* 0x000fd6000bf45070 */
.L_x_8:
[----:B------:R-:W3:Y:S01]  /*04d0*/  SHFL.IDX PT, R2, R181, RZ, 0x1f ;  /* 0x00001fffb5027589 */ /* 0x000ee200000e0000 */
[----:B------:R-:W-:-:S04]  /*04e0*/  UISETP.NE.AND UP1, UPT, UR8, 0x2, UPT ;  /* 0x000000020800788c */ /* 0x000fc8000bf25270 */
[----:B------:R-:W-:Y:S01]  /*04f0*/  USEL UR13, URZ, 0x1, UP1 ;  /* 0x00000001ff0d7887 */ /* 0x000fe20008800000 */
[----:B---3--:R-:W-:-:S13]  /*0500*/  ISETP.NE.AND P0, PT, R2, RZ, PT ;  /* 0x000000ff0200720c */ /* 0x008fda0003f05270 */
[----:B------:R-:W-:Y:S05]  /*0510*/  @P0 BRA `(.L_x_9) ;  /* 0x0000000000380947 */ /* 0x000fea0003800000 */
[----:B------:R-:W3:Y:S01]  /*0520*/  S2UR UR5, SR_CgaCtaId ;  /* 0x00000000000579c3 */ /* 0x000ee20000008800 */
[----:B------:R-:W-:Y:S01]  /*0530*/  UMOV UR6, 0x400 ;  /* 0x0000040000067882 */ /* 0x000fe20000000000 */
[----:B------:R-:W-:Y:S01]  /*0540*/  UMOV UR4, 0x1 ;  /* 0x0000000100047882 */ /* 0x000fe20000000000 */
[----:B------:R-:W-:Y:S01]  /*0550*/  ELECT P0, URZ, PT ;  /* 0x0000000000ff782f */ /* 0x000fe20003800000 */
[----:B---3--:R-:W-:Y:S02]  /*0560*/  ULEA UR5, UR5, UR6, 0x18 ;  /* 0x0000000605057291 */ /* 0x008fe4000f8ec0ff */
[----:B------:R-:W-:-:S04]  /*0570*/  UIADD3 UR6, UPT, UPT, -UR4, 0x100000, URZ ;  /* 0x0010000004067890 */ /* 0x000fc8000fffe1ff */
[----:B------:R-:W-:Y:S02]  /*0580*/  USHF.L.U32 UR7, UR6, 0xb, URZ ;  /* 0x0000000b06077899 */ /* 0x000fe400080006ff */
[----:B------:R-:W-:Y:S01]  /*0590*/  USHF.L.U32 UR6, UR6, 0x1, URZ ;  /* 0x0000000106067899 */ /* 0x000fe200080006ff */
[----:B------:R-:W3:Y:S11]  /*05a0*/  FENCE.VIEW.ASYNC.S ;  /* 0x00000000000073c6 */ /* 0x000ef60000000000 */
[----:B---3--:R3:W4:Y:S01]  /*05b0*/  SYNCS.EXCH.64 URZ, [UR5], UR6 ;  /* 0x0000000605ff75b2 */ /* 0x0087220008000100 */
[----:B------:R3:W1:Y:S01]  /*05c0*/  SYNCS.EXCH.64 URZ, [UR5+0x10], UR6 ;  /* 0x0000100605ff75b2 */ /* 0x0006620008000100 */
[----:B------:R3:W1:Y:S01]  /*05d0*/  SYNCS.EXCH.64 URZ, [UR5+0x8], UR6 ;  /* 0x0000080605ff75b2 */ /* 0x0006620008000100 */
[----:B------:R3:W1:Y:S01]  /*05e0*/  SYNCS.EXCH.64 URZ, [UR5+0x18], UR6 ;  /* 0x0000180605ff75b2 */ /* 0x0006620008000100 */
[----:B------:R-:W-:Y:S01]  /*05f0*/  NOP ;  /* 0x0000000000007918 */ /* 0x000fe20000000000 */
.L_x_9:
[----:B------:R-:W2:Y:S01]  /*0600*/  SHFL.IDX PT, R2, R181, RZ, 0x1f ;  /* 0x00001fffb5027589 */ /* 0x000ea200000e0000 */
[----:B------:R-:W-:Y:S01]  /*0610*/  NOP ;  /* 0x0000000000007918 */ /* 0x000fe20000000000 */
[----:B--2---:R-:W-:-:S13]  /*0620*/  ISETP.NE.AND P0, PT, R2, 0x1, PT ;  /* 0x000000010200780c */ /* 0x004fda0003f05270 */
[----:B------:R-:W-:Y:S05]  /*0630*/  @P0 BRA `(.L_x_10) ;  /* 0x0000000000400947 */ /* 0x000fea0003800000 */
[----:B---3--:R-:W2:Y:S01]  /*0640*/  S2UR UR6, SR_CgaCtaId ;  /* 0x00000000000679c3 */ /* 0x008ea20000008800 */
[----:B------:R-:W-:Y:S01]  /*0650*/  UMOV UR7, 0x400 ;  /* 0x0000040000077882 */ /* 0x000fe20000000000 */
[----:B------:R-:W-:Y:S01]  /*0660*/  UMOV UR5, 0x20 ;  /* 0x0000002000057882 */ /* 0x000fe20000000000 */
[----:B------:R-:W-:Y:S01]  /*0670*/  UMOV UR4, 0x80 ;  /* 0x0000008000047882 */ /* 0x000fe20000000000 */
[----:B------:R-:W-:-:S04]  /*0680*/  UIADD3 UR10, UPT, UPT, -UR5, 0x100000, URZ ;  /* 0x00100000050a7890 */ /* 0x000fc8000fffe1ff */
[----:B------:R-:W-:Y:S02]  /*0690*/  USHF.L.U32 UR11, UR10, 0xb, URZ ;  /* 0x0000000b0a0b7899 */ /* 0x000fe400080006ff */
[----:B------:R-:W-:Y:S02]  /*06a0*/  USHF.L.U32 UR10, UR10, 0x1, URZ ;  /* 0x000000010a0a7899 */ /* 0x000fe400080006ff */
[----:B------:R-:W-:-:S04]  /*06b0*/  UIADD3 UR4, UPT, UPT, -UR4, 0x100000, URZ ;  /* 0x0010000004047890 */ /* 0x000fc8000fffe1ff */
[----:B------:R-:W-:Y:S02]  /*06c0*/  USHF.L.U32 UR5, UR4, 0xb, URZ ;  /* 0x0000000b04057899 */ /* 0x000fe400080006ff */
[----:B------:R-:W-:Y:S01]  /*06d0*/  USHF.L.U32 UR4, UR4, 0x1, URZ ;  /* 0x0000000104047899 */ /* 0x000fe200080006ff */
[----:B------:R-:W-:Y:S01]  /*06e0*/  ELECT P0, URZ, PT ;  /* 0x0000000000ff782f */ /* 0x000fe20003800000 */
[----:B--2---:R-:W-:Y:S01]  /*06f0*/  ULEA UR6, UR6, UR7, 0x18 ;  /* 0x0000000706067291 */ /* 0x004fe2000f8ec0ff */
[----:B------:R-:W2:Y:S11]  /*0700*/  FENCE.VIEW.ASYNC.S ;  /* 0x00000000000073c6 */ /* 0x000eb60000000000 */
[----:B--2---:R2:W3:Y:S01]  /*0710*/  SYNCS.EXCH.64 URZ, [UR6+0x20], UR10 ;  /* 0x0000200a06ff75b2 */ /* 0x0044e20008000100 */
[----:B------:R2:W1:Y:S01]  /*0720*/  SYNCS.EXCH.64 URZ, [UR6+0x28], UR4 ;  /* 0x0000280406ff75b2 */ /* 0x0004620008000100 */
[----:B------:R-:W-:Y:S01]  /*0730*/  NOP ;  /* 0x0000000000007918 */ /* 0x000fe20000000000 */
.L_x_10:
[----:B------:R-:W4:Y:S01]  /*0740*/  SHFL.IDX PT, R2, R181, RZ, 0x1f ;  /* 0x00001fffb5027589 */ /* 0x000f2200000e0000 */
[----:B------:R-:W-:Y:S01]  /*0750*/  NOP ;  /* 0x0000000000007918 */ /* 0x000fe20000000000 */
[----:B----4-:R-:W-:-:S13]  /*0760*/  ISETP.NE.AND P0, PT, R2, 0x3, PT ;  /* 0x000000030200780c */ /* 0x010fda0003f05270 */
[----:B------:R-:W-:Y:S05]  /*0770*/  @P0 BRA `(.L_x_11) ;  /* 0x0000000000300947 */ /* 0x000fea0003800000 */
[----:B--23--:R-:W2:Y:S01]  /*0780*/  S2UR UR5, SR_CgaCtaId ;  /* 0x00000000000579c3 */ /* 0x00cea20000008800 */
[----:B------:R-:W-:Y:S01]  /*0790*/  UMOV UR6, 0x400 ;  /* 0x0000040000067882 */ /* 0x000fe20000000000 */
[----:B------:R-:W-:Y:S01]  /*07a0*/  UMOV UR4, 0x20 ;  /* 0x0000002000047882 */ /* 0x000fe20000000000 */
[----:B------:R-:W-:Y:S01]  /*07b0*/  ELECT P0, URZ, PT ;  /* 0x0000000000ff782f */ /* 0x000fe20003800000 */
[----:B--2---:R-:W-:Y:S02]  /*07c0*/  ULEA UR5, UR5, UR6, 0x18 ;  /* 0x0000000605057291 */ /* 0x004fe4000f8ec0ff */
[----:B------:R-:W-:-:S04]  /*07d0*/  UIADD3 UR6, UPT, UPT, -UR4, 0x100000, URZ ;  /* 0x0010000004067890 */ /* 0x000fc8000fffe1ff */
[----:B------:R-:W-:Y:S02]  /*07e0*/  USHF.L.U32 UR7, UR6, 0xb, URZ ;  /* 0x0000000b06077899 */ /* 0x000fe400080006ff */
[----:B------:R-:W-:Y:S01]  /*07f0*/  USHF.L.U32 UR6, UR6, 0x1, URZ ;  /* 0x0000000106067899 */ /* 0x000fe200080006ff */
[----:B------:R-:W2:Y:S11]  /*0800*/  FENCE.VIEW.ASYNC.S ;  /* 0x00000000000073c6 */ /* 0x000eb60000000000 */
[----:B--2---:R4:W2:Y:S01]  /*0810*/  SYNCS.EXCH.64 URZ, [UR5+0x30], UR6 ;  /* 0x0000300605ff75b2 */ /* 0x0048a20008000100 */
[----:B------:R4:W3:Y:S02]  /*0820*/  SYNCS.EXCH.64 URZ, [UR5+0x38], UR6 ;  /* 0x0000380605ff75b2 */ /* 0x0008e40008000100 */
[----:B----4-:R-:W-:Y:S01]  /*0830*/  NOP ;  /* 0x0000000000007918 */ /* 0x010fe20000000000 */
.L_x_11:
[----:B------:R-:W4:Y:S01]  /*0840*/  SHFL.IDX PT, R2, R181, RZ, 0x1f ;  /* 0x00001fffb5027589 */ /* 0x000f2200000e0000 */
[----:B------:R-:W-:Y:S01]  /*0850*/  NOP ;  /* 0x0000000000007918 */ /* 0x000fe20000000000 */
[----:B----4-:R-:W-:-:S13]  /*0860*/  ISETP.NE.AND P0, PT, R2, 0x4, PT ;  /* 0x000000040200780c */ /* 0x010fda0003f05270 */
[----:B------:R-:W-:Y:S05]  /*0870*/  @P0 BRA `(.L_x_12) ;  /* 0x00000000004c0947 */ /* 0x000fea0003800000 */
[----:B--23--:R-:W2:Y:S01]  /*0880*/  S2UR UR5, SR_CgaCtaId ;  /* 0x00000000000579c3 */ /* 0x00cea20000008800 */
[----:B------:R-:W-:Y:S01]  /*0890*/  UMOV UR7, 0x100 ;  /* 0x0000010000077882 */ /* 0x000fe20000000000 */
[----:B------:R-:W-:Y:S01]  /*08a0*/  UMOV UR6, 0x400 ;  /* 0x0000040000067882 */ /* 0x000fe20000000000 */
[----:B------:R-:W-:Y:S01]  /*08b0*/  USEL UR7, UR7, 0xe0, UP2 ;  /* 0x000000e007077887 */ /* 0x000fe20009000000 */
[----:B------:R-:W-:Y:S01]  /*08c0*/  UMOV UR4, 0x1 ;  /* 0x0000000100047882 */ /* 0x000fe20000000000 */
[----:B------:R-:W-:Y:S01]  /*08d0*/  ELECT P0, URZ, PT ;  /* 0x0000000000ff782f */ /* 0x000fe20003800000 */
[----:B------:R-:W-:-:S04]  /*08e0*/  UIADD3 UR10, UPT, UPT, -UR4, 0x100000, URZ ;  /* 0x00100000040a7890 */ /* 0x000fc8000fffe1ff */
[----:B------:R-:W-:Y:S02]  /*08f0*/  USHF.L.U32 UR11, UR10, 0xb, URZ ;  /* 0x0000000b0a0b7899 */ /* 0x000fe400080006ff */
[----:B------:R-:W-:Y:S02]  /*0900*/  USHF.L.U32 UR10, UR10, 0x1, URZ ;  /* 0x000000010a0a7899 */ /* 0x000fe400080006ff */
[----:B--2---:R-:W-:Y:S02]  /*0910*/  ULEA UR5, UR5, UR6, 0x18 ;  /* 0x0000000605057291 */ /* 0x004fe4000f8ec0ff */
[----:B------:R-:W-:-:S04]  /*0920*/  UIADD3 UR6, UPT, UPT, -UR7, 0x100000, URZ ;  /* 0x0010000007067890 */ /* 0x000fc8000fffe1ff */
[----:B------:R-:W-:Y:S02]  /*0930*/  USHF.L.U32 UR7, UR6, 0xb, URZ ;  /* 0x0000000b06077899 */ /* 0x000fe400080006ff */
[----:B------:R-:W-:Y:S01]  /*0940*/  USHF.L.U32 UR6, UR6, 0x1, URZ ;  /* 0x0000000106067899 */ /* 0x000fe200080006ff */
[----:B------:R-:W2:Y:S03]  /*0950*/  FENCE.VIEW.ASYNC.S ;  /* 0x00000000000073c6 */ /* 0x000ea60000000000 */
[----:B--2---:R4:W2:Y:S08]  /*0960*/  SYNCS.EXCH.64 URZ, [UR5+0x40], UR10 ;  /* 0x0000400a05ff75b2 */ /* 0x0048b00008000100 */
[----:B------:R4:W3:Y:S01]  /*0970*/  SYNCS.EXCH.64 URZ, [UR5+0x50], UR6 ;  /* 0x0000500605ff75b2 */ /* 0x0008e20008000100 */
[----:B------:R4:W1:Y:S01]  /*0980*/  SYNCS.EXCH.64 URZ, [UR5+0x48], UR10 ;  /* 0x0000480a05ff75b2 */ /* 0x0008620008000100 */
[----:B------:R4:W1:Y:S02]  /*0990*/  SYNCS.EXCH.64 URZ, [UR5+0x58], UR6 ;  /* 0x0000580605ff75b2 */ /* 0x0008640008000100 */
[----:B----4-:R-:W-:Y:S01]  /*09a0*/  NOP ;  /* 0x0000000000007918 */ /* 0x010fe20000000000 */
.L_x_12:
[----:B------:R-:W4:Y:S01]  /*09b0*/  SHFL.IDX PT, R2, R181, RZ, 0x1f ;  /* 0x00001fffb5027589 */ /* 0x000f2200000e0000 */
[----:B------:R-:W-:Y:S01]  /*09c0*/  NOP ;  /* 0x0000000000007918 */ /* 0x000fe20000000000 */
[----:B----4-:R-:W-:-:S13]  /*09d0*/  ISETP.NE.AND P0, PT, R2, 0x5, PT ;  /* 0x000000050200780c */ /* 0x010fda0003f05270 */
[----:B------:R-:W-:Y:S05]  /*09e0*/  @P0 BRA `(.L_x_13) ;  /* 0x0000000000580947 */ /* 0x000fea0003800000 */
[----:B--23--:R-:W2:Y:S01]  /*09f0*/  S2UR UR6, SR_CgaCtaId ;  /* 0x00000000000679c3 */ /* 0x00cea20000008800 */
        /* <DEDUP_REMOVED lines=12> */
[----:B--2---:R4:W2:Y:S01]  /*0ac0*/  SYNCS.EXCH.64 URZ, [UR6+0x60], UR10 ;  /* 0x0000600a06ff75b2 */ /* 0x0048a20008000100 */
[----:B------:R4:W3:Y:S01]  /*0ad0*/  SYNCS.EXCH.64 URZ, [UR6+0x80], UR4 ;  /* 0x0000800406ff75b2 */ /* 0x0008e20008000100 */
[----:B------:R4:W1:Y:S01]  /*0ae0*/  SYNCS.EXCH.64 URZ, [UR6+0x68], UR10 ;  /* 0x0000680a06ff75b2 */ /* 0x0008620008000100 */
[----:B------:R4:W1:Y:S01]  /*0af0*/  SYNCS.EXCH.64 URZ, [UR6+0x88], UR4 ;  /* 0x0000880406ff75b2 */ /* 0x0008620008000100 */
[----:B------:R4:W1:Y:S01]  /*0b00*/  SYNCS.EXCH.64 URZ, [UR6+0x70], UR10 ;  /* 0x0000700a06ff75b2 */ /* 0x0008620008000100 */
[----:B------:R4:W1:Y:S01]  /*0b10*/  SYNCS.EXCH.64 URZ, [UR6+0x90], UR4 ;  /* 0x0000900406ff75b2 */ /* 0x0008620008000100 */
[----:B------:R4:W1:Y:S01]  /*0b20*/  SYNCS.EXCH.64 URZ, [UR6+0x78], UR10 ;  /* 0x0000780a06ff75b2 */ /* 0x0008620008000100 */
[----:B------:R4:W1:Y:S02]  /*0b30*/  SYNCS.EXCH.64 URZ, [UR6+0x98], UR4 ;  /* 0x0000980406ff75b2 */ /* 0x0008640008000100 */
[----:B----4-:R-:W-:Y:S01]  /*0b40*/  NOP ;  /* 0x0000000000007918 */ /* 0x010fe20000000000 */
.L_x_13:
        /* <DEDUP_REMOVED lines=14> */
[----:B------:R4:W3:Y:S01]  /*0c30*/  SYNCS.EXCH.64 URZ, [UR5+0xb0], UR6 ;  /* 0x0000b00605ff75b2 */ /* 0x0008e20008000100 */
[----:B------:R4:W1:Y:S01]  /*0c40*/  SYNCS.EXCH.64 URZ, [UR5+0xa8], UR6 ;  /* 0x0000a80605ff75b2 */ /* 0x0008620008000100 */
[----:B------:R4:W1:Y:S02]  /*0c50*/  SYNCS.EXCH.64 URZ, [UR5+0xb8], UR6 ;  /* 0x0000b80605ff75b2 */ /* 0x0008640008000100 */
[----:B----4-:R-:W-:Y:S01]  /*0c60*/  NOP ;  /* 0x0000000000007918 */ /* 0x010fe20000000000 */
.L_x_14:
[----:B--23--:R-:W2:Y:S01]  /*0c70*/  S2UR UR5, SR_CTAID.X ;  /* 0x00000000000579c3 */ /* 0x00cea20000002500 */
[----:B------:R-:W-:-:S05]  /*0c80*/  CS2R.32 R167, SR_CgaSize ;  /* 0x0000000000a77805 */ /* 0x000fca0000008a00 */
[----:B------:R-:W-:-:S05]  /*0c90*/  IMAD R167, R167, -0xa0, RZ ;  /* 0xffffff60a7a77824 */ /* 0x000fca00078e02ff */
[----:B------:R-:W-:-:S14]  /*0ca0*/  R2UR UR7, R167 ;  /* 0x00000000a70772ca */ /* 0x000fdc00000e0000 */
[----:B------:R-:W3:Y:S01]  /*0cb0*/  LDCU UR7, c[0x0][UR7+0x2b0] ;  /* 0x00005600070777ac */ /* 0x000ee20008000800 */
[----:B------:R-:W-:Y:S01]  /*0cc0*/  NOP ;  /* 0x0000000000007918 */ /* 0x000fe20000000000 */
[----:B------:R-:W-:-:S05]  /*0cd0*/  CS2R.32 R167, SR_CgaSize ;  /* 0x0000000000a77805 */ /* 0x000fca0000008a00 */
[----:B------:R-:W-:-:S05]  /*0ce0*/  IMAD R167, R167, -0xa0, RZ ;  /* 0xffffff60a7a77824 */ /* 0x000fca00078e02ff */
[----:B------:R-:W-:-:S14]  /*0cf0*/  R2UR UR6, R167 ;  /* 0x00000000a70672ca */ /* 0x000fdc00000e0000 */
[----:B------:R-:W4:Y:S01]  /*0d00*/  LDCU UR6, c[0x0][UR6+0x2b4] ;  /* 0x00005680060677ac */ /* 0x000f220008000800 */
[----:B------:R-:W1:Y:S08]  /*0d10*/  S2UR UR4, SR_CTAID.Y ;  /* 0x00000000000479c3 */ /* 0x000e700000002600 */
[----:B------:R-:W4:Y:S01]  /*0d20*/  LDC R9, c[0x0][0xb24] ;  /* 0x0002c900ff097b82 */ /* 0x000f220000000800 */
[----:B--2---:R-:W-:-:S02]  /*0d30*/  I2FP.F32.U32 R4, UR5 ;  /* 0x0000000500047c45 */ /* 0x004fc40008201000 */
[----:B------:R-:W-:-:S05]  /*0d40*/  CS2R.32 R5, SR_CgaSize ;  /* 0x0000000000057805 */ /* 0x000fca0000008a00 */
[----:B------:R-:W-:-:S06]  /*0d50*/  IMAD R5, R5, -0xa0, RZ ;  /* 0xffffff6005057824 */ /* 0x000fcc00078e02ff */
[----:B------:R-:W2:Y:S01]  /*0d60*/  LDC R5, c[0x0][R5+0x2a0] ;  /* 0x0000a80005057b82 */ /* 0x000ea20000000800 */
[----:B------:R-:W-:Y:S01]  /*0d70*/  MOV R167, UR5 ;  /* 0x0000000500a77c02 */ /* 0x000fe20008000f00 */
[----:B---3--:R-:W-:Y:S01]  /*0d80*/  FMUL R4, R4, UR7 ;  /* 0x0000000704047c20 */ /* 0x008fe20008400000 */
[----:B-1----:R-:W-:Y:S02]  /*0d90*/  I2FP.F32.U32 R2, UR4 ;  /* 0x0000000400027c45 */ /* 0x002fe40008201000 */
[----:B------:R-:W-:-:S05]  /*0da0*/  CS2R.32 R3, SR_CgaSize ;  /* 0x0000000000037805 */ /* 0x000fca0000008a00 */
[----:B------:R-:W-:-:S06]  /*0db0*/  IMAD R3, R3, -0xa0, RZ ;  /* 0xffffff6003037824 */ /* 0x000fcc00078e02ff */
[----:B------:R-:W1:Y:S01]  /*0dc0*/  LDC R3, c[0x0][R3+0x2a4] ;  /* 0x0000a90003037b82 */ /* 0x000e620000000800 */
[----:B------:R-:W3:Y:S01]  /*0dd0*/  F2I.U32.TRUNC.NTZ R166, R4 ;  /* 0x0000000400a67305 */ /* 0x000ee2000020f000 */
[----:B------:R-:W-:Y:S01]  /*0de0*/  MOV R165, UR4 ;  /* 0x0000000400a57c02 */ /* 0x000fe20008000f00 */
[----:B----4-:R-:W-:-:S05]  /*0df0*/  FMUL R2, R2, UR6 ;  /* 0x0000000602027c20 */ /* 0x010fca0008400000 */
[----:B------:R-:W-:Y:S01]  /*0e00*/  BAR.SYNC.DEFER_BLOCKING 0x0 ;  /* 0x0000000000007b1d */ /* 0x000fe20000010000 */
[----:B------:R-:W-:-:S05]  /*0e10*/  ISETP.GE.AND P0, PT, R9, 0x1, PT ;  /* 0x000000010900780c */ /* 0x000fca0003f06270 */
[----:B------:R-:W4:Y:S02]  /*0e20*/  F2I.U32.TRUNC.NTZ R164, R2 ;  /* 0x0000000200a47305 */ /* 0x000f24000020f000 */
[----:B------:R-:W1:Y:S01]  /*0e30*/  S2UR UR36, SR_CTAID.Z ;  /* 0x00000000002479c3 */ /* 0x000e620000002700 */
[----:B---3--:R-:W-:-:S05]  /*0e40*/  IADD3 R166, PT, PT, -R166, RZ, RZ ;  /* 0x000000ffa6a67210 */ /* 0x008fca0007ffe1ff */
[----:B--2---:R-:W-:Y:S01]  /*0e50*/  IMAD R166, R5, R166, UR5 ;  /* 0x0000000505a67e24 */ /* 0x004fe2000f8e02a6 */
[----:B----4-:R-:W-:-:S05]  /*0e60*/  IADD3 R164, PT, PT, -R164, RZ, RZ ;  /* 0x000000ffa4a47210 */ /* 0x010fca0007ffe1ff */
[----:B-1----:R-:W-:Y:S01]  /*0e70*/  IMAD R164, R3, R164, UR4 ;  /* 0x0000000403a47e24 */ /* 0x002fe2000f8e02a4 */
[----:B------:R-:W-:Y:S06]  /*0e80*/  @!P0 BRA `(.L_x_15) ;  /* 0x0000000000b88947 */ /* 0x000fec0003800000 */
[----:B------:R-:W1:Y:S01]  /*0e90*/  LDC.64 R4, c[0x0][0xb18] ;  /* 0x0002c600ff047b82 */ /* 0x000e620000000a00 */
[----:B------:R-:W-:-:S07]  /*0ea0*/  ISETP.NE.AND P0, PT, R9, 0x1, PT ;  /* 0x000000010900780c */ /* 0x000fce0003f05270 */
[----:B------:R-:W2:Y:S08]  /*0eb0*/  LDC R10, c[0x0][0xb0c] ;  /* 0x0002c300ff0a7b82 */ /* 0x000eb00000000800 */
[----:B------:R-:W3:Y:S08]  /*0ec0*/  LDC R11, c[0x0][0x370] ;  /* 0x0000dc00ff0b7b82 */ /* 0x000ef00000000800 */
[----:B------:R-:W4:Y:S01]  /*0ed0*/  LDC R12, c[0x0][0x374] ;  /* 0x0000dd00ff0c7b82 */ /* 0x000f220000000800 */
[----:B-1----:R-:W-:-:S07]  /*0ee0*/  ISETP.NE.AND P1, PT, R4, 0x1, PT ;  /* 0x000000010400780c */ /* 0x002fce0003f25270 */
[----:B------:R-:W3:Y:S01]  /*0ef0*/  LDC.64 R6, c[0x0][0xb10] ;  /* 0x0002c400ff067b82 */ /* 0x000ee20000000a00 */
[----:B--2---:R-:W-:-:S07]  /*0f00*/  ISETP.NE.AND P2, PT, R10, 0x1, PT ;  /* 0x000000010a00780c */ /* 0x004fce0003f45270 */
[----:B------:R-:W1:Y:S08]  /*0f10*/  LDC R8, c[0x0][0xb20] ;  /* 0x0002c800ff087b82 */ /* 0x000e700000000800 */
[----:B------:R-:W2:Y:S01]  /*0f20*/  LDC.64 R2, c[0x0][0xb28] ;  /* 0x0002ca00ff027b82 */ /* 0x000ea20000000a00 */
[----:B----4-:R-:W-:-:S04]  /*0f30*/  IMAD.HI.U32 R13, R12, R5, RZ ;  /* 0x000000050c0d7227 */ /* 0x010fc800078e00ff */
[----:B------:R-:W-:-:S04]  /*0f40*/  IMAD.HI.U32 R5, R165, R5, RZ ;  /* 0x00000005a5057227 */ /* 0x000fc800078e00ff */
[----:B---3--:R-:W-:-:S04]  /*0f50*/  IMAD.HI.U32 R14, R11, R6, RZ ;  /* 0x000000060b0e7227 */ /* 0x008fc800078e00ff */
[----:B------:R-:W-:Y:S01]  /*0f60*/  IMAD.HI.U32 R16, R167, R6, RZ ;  /* 0x00000006a7107227 */ /* 0x000fe200078e00ff */
[-C--:B------:R-:W-:Y:S02]  /*0f70*/  @P2 SHF.R.U32.HI R11, RZ, R7.reuse, R14 ;  /* 0x00000007ff0b2219 */ /* 0x080fe4000001160e */
[-C--:B-1----:R-:W-:Y:S02]  /*0f80*/  @P1 SHF.R.U32.HI R12, RZ, R8.reuse, R13 ;  /* 0x00000008ff0c1219 */ /* 0x082fe4000001160d */
[----:B------:R-:W-:Y:S02]  /*0f90*/  SHF.R.U32.HI R8, RZ, R8, R5 ;  /* 0x00000008ff087219 */ /* 0x000fe40000011605 */
[----:B------:R-:W-:Y:S02]  /*0fa0*/  SHF.R.U32.HI R16, RZ, R7, R16 ;  /* 0x00000007ff107219 */ /* 0x000fe40000011610 */
[----:B------:R-:W-:Y:S01]  /*0fb0*/  SEL R5, R165, R8, !P1 ;  /* 0x00000008a5057207 */ /* 0x000fe20004800000 */
[----:B--2---:R-:W-:Y:S01]  /*0fc0*/  IMAD.HI.U32 R14, R12, R2, RZ ;  /* 0x000000020c0e7227 */ /* 0x004fe200078e00ff */
[----:B------:R-:W-:-:S03]  /*0fd0*/  SEL R7, R167, R16, !P2 ;  /* 0x00000010a7077207 */ /* 0x000fc60005000000 */
[----:B------:R-:W-:Y:S01]  /*0fe0*/  IMAD.HI.U32 R6, R11, R2, RZ ;  /* 0x000000020b067227 */ /* 0x000fe200078e00ff */
[----:B------:R-:W-:-:S04]  /*0ff0*/  @P0 SHF.R.U32.HI R12, RZ, R3, R14 ;  /* 0x00000003ff0c0219 */ /* 0x000fc8000001160e */
[----:B------:R-:W-:Y:S01]  /*1000*/  @P0 SHF.R.U32.HI R11, RZ, R3, R6 ;  /* 0x00000003ff0b0219 */ /* 0x000fe20000011606 */
[----:B------:R-:W-:-:S04]  /*1010*/  IMAD R12, R12, R9, RZ ;  /* 0x000000090c0c7224 */ /* 0x000fc800078e02ff */
[----:B------:R-:W-:Y:S01]  /*1020*/  IMAD R6, R11, R9, RZ ;  /* 0x000000090b067224 */ /* 0x000fe200078e02ff */
[----:B------:R-:W-:-:S04]  /*1030*/  ISETP.GE.AND P1, PT, R5, R12, PT ;  /* 0x0000000c0500720c */ /* 0x000fc80003f26270 */
[----:B------:R-:W-:Y:S01]  /*1040*/  ISETP.GE.OR P1, PT, R7, R6, P1 ;  /* 0x000000060700720c */ /* 0x000fe20000f26670 */
[----:B------:R-:W-:-:S05]  /*1050*/  IMAD.HI.U32 R6, R5, R2, RZ ;  /* 0x0000000205067227 */ /* 0x000fca00078e00ff */
[----:B------:R-:W-:-:S04]  /*1060*/  SHF.R.U32.HI R6, RZ, R3, R6 ;  /* 0x00000003ff067219 */ /* 0x000fc80000011606 */
[----:B------:R-:W-:-:S03]  /*1070*/  SEL R6, R5, R6, !P0 ;  /* 0x0000000605067207 */ /* 0x000fc60004000000 */
[----:B------:R-:W-:Y:S01]  /*1080*/  @!P1 IMAD.HI.U32 R8, R7, R2, RZ ;  /* 0x0000000207089227 */ /* 0x000fe200078e00ff */
[----:B------:R-:W-:-:S04]  /*1090*/  IADD3 R2, PT, PT, -R6, RZ, RZ ;  /* 0x000000ff06027210 */ /* 0x000fc80007ffe1ff */
[----:B------:R-:W-:Y:S01]  /*10a0*/  @!P1 SHF.R.U32.HI R8, RZ, R3, R8 ;  /* 0x00000003ff089219 */ /* 0x000fe20000011608 */
[----:B------:R-:W-:-:S03]  /*10b0*/  IMAD R2, R9, R2, R5 ;  /* 0x0000000209027224 */ /* 0x000fc600078e0205 */
[----:B------:R-:W-:Y:S02]  /*10c0*/  @!P1 SEL R3, R7, R8, !P0 ;  /* 0x0000000807039207 */ /* 0x000fe40004000000 */
[----:B------:R-:W-:-:S03]  /*10d0*/  IADD3 R8, PT, PT, -R5, RZ, RZ ;  /* 0x000000ff05087210 */ /* 0x000fc60007ffe1ff */
[--C-:B------:R-:W-:Y:S02]  /*10e0*/  @!P1 IMAD.IADD R6, R6, 0x1, -R3.reuse ;  /* 0x0000000106069824 */ /* 0x100fe400078e0a03 */
[----:B------:R-:W-:Y:S01]  /*10f0*/  @!P1 IMAD R3, R2, R11, R3 ;  /* 0x0000000b02039224 */ /* 0x000fe200078e0203 */
[----:B------:R-:W-:Y:S01]  /*1100*/  IADD3 R2, PT, PT, -R7, RZ, RZ ;  /* 0x000000ff07027210 */ /* 0x000fe20007ffe1ff */
[----:B------:R-:W-:Y:S02]  /*1110*/  @!P1 IMAD R5, R6, R9, R7 ;  /* 0x0000000906059224 */ /* 0x000fe400078e0207 */
[----:B------:R-:W-:Y:S02]  /*1120*/  IMAD R8, R4, R8, R165 ;  /* 0x0000000804087224 */ /* 0x000fe400078e02a5 */
[----:B------:R-:W-:Y:S02]  /*1130*/  @!P1 IMAD.MOV.U32 R7, RZ, RZ, R3 ;  /* 0x000000ffff079224 */ /* 0x000fe400078e0003 */
[----:B------:R-:W-:-:S02]  /*1140*/  IMAD R2, R10, R2, R167 ;  /* 0x000000020a027224 */ /* 0x000fc400078e02a7 */
[----:B------:R-:W-:Y:S02]  /*1150*/  IMAD R165, R5, R4, R8 ;  /* 0x0000000405a57224 */ /* 0x000fe400078e0208 */
[----:B------:R-:W-:Y:S02]  /*1160*/  IMAD R167, R7, R10, R2 ;  /* 0x0000000a07a77224 */ /* 0x000fe400078e0202 */
.L_x_15:
[----:B------:R-:W1:Y:S01]  /*1170*/  LDCU UR4, c[0x0][0xb30] ;  /* 0x00016600ff0477ac */ /* 0x000e620008000800 */
[----:B------:R-:W2:Y:S08]  /*1180*/  S2UR UR37, SR_CgaCtaId ;  /* 0x00000000002579c3 */ /* 0x000eb00000008800 */
[----:B------:R-:W3:Y:S01]  /*1190*/  LDC R72, c[0x0][0xb24] ;  /* 0x0002c900ff487b82 */ /* 0x000ee20000000800 */
[----:B-1----:R-:W-:-:S09]  /*11a0*/  UISETP.NE.AND UP1, UPT, UR4, 0x1, UPT ;  /* 0x000000010400788c */ /* 0x002fd2000bf25270 */
[----:B--2---:R-:W-:Y:S05]  /*11b0*/  BRA.U UP1, `(.L_x_16) ;  /* 0x0000000101407547 */ /* 0x004fea000b800000 */
[----:B------:R-:W1:Y:S08]  /*11c0*/  LDC.64 R4, c[0x0][0xb10] ;  /* 0x0002c400ff047b82 */ /* 0x000e700000000a00 */
[----:B------:R-:W2:Y:S08]  /*11d0*/  LDC.64 R2, c[0x0][0xb18] ;  /* 0x0002c600ff027b82 */ /* 0x000eb00000000a00 */
[----:B------:R-:W4:Y:S08]  /*11e0*/  LDC R6, c[0x0][0xb20] ;  /* 0x0002c800ff067b82 */ /* 0x000f300000000800 */
[----:B------:R-:W3:Y:S01]  /*11f0*/  LDC R8, c[0x0][0xb0c] ;  /* 0x0002c300ff087b82 */ /* 0x000ee20000000800 */
[----:B-1----:R-:W-:-:S05]  /*1200*/  IMAD.HI.U32 R4, R167, R4, RZ ;  /* 0x00000004a7047227 */ /* 0x002fca00078e00ff */
[----:B------:R-:W-:Y:S01]  /*1210*/  SHF.R.U32.HI R4, RZ, R5, R4 ;  /* 0x00000005ff047219 */ /* 0x000fe20000011604 */
[----:B--2---:R-:W-:Y:S01]  /*1220*/  IMAD.HI.U32 R3, R165, R3, RZ ;  /* 0x00000003a5037227 */ /* 0x004fe200078e00ff */
[----:B------:R-:W-:-:S04]  /*1230*/  ISETP.NE.AND P0, PT, R2, 0x1, PT ;  /* 0x000000010200780c */ /* 0x000fc80003f05270 */
[----:B----4-:R-:W-:-:S04]  /*1240*/  SHF.R.U32.HI R6, RZ, R6, R3 ;  /* 0x00000006ff067219 */ /* 0x010fc80000011603 */
[----:B------:R-:W-:Y:S02]  /*1250*/  SEL R3, R165, R6, !P0 ;  /* 0x00000006a5037207 */ /* 0x000fe40004000000 */
[----:B---3--:R-:W-:-:S04]  /*1260*/  ISETP.NE.AND P1, PT, R8, 0x1, PT ;  /* 0x000000010800780c */ /* 0x008fc80003f25270 */
[----:B------:R-:W-:-:S05]  /*1270*/  SEL R4, R167, R4, !P1 ;  /* 0x00000004a7047207 */ /* 0x000fca0004800000 */
[----:B------:R-:W-:Y:S02]  /*1280*/  IMAD.IADD R5, R3, 0x1, -R4 ;  /* 0x0000000103057824 */ /* 0x000fe400078e0a04 */
[----:B------:R-:W-:Y:S02]  /*1290*/  IMAD.IADD R3, R4, 0x1, -R3 ;  /* 0x0000000104037824 */ /* 0x000fe400078e0a03 */
[----:B------:R-:W-:Y:S02]  /*12a0*/  IMAD R167, R5, R8, R167 ;  /* 0x0000000805a77224 */ /* 0x000fe400078e02a7 */
[----:B------:R-:W-:-:S07]  /*12b0*/  IMAD R165, R3, R2, R165 ;  /* 0x0000000203a57224 */ /* 0x000fce00078e02a5 */
.L_x_16:
[----:B------:R-:W-:Y:S01]  /*12c0*/  BAR.SYNC.DEFER_BLOCKING 0x0 ;  /* 0x0000000000007b1d */ /* 0x000fe20000010000 */
[----:B------:R-:W-:Y:S01]  /*12d0*/  UISETP.NE.AND UP1, UPT, UR8, 0x2, UPT ;  /* 0x000000020800788c */ /* 0x000fe2000bf25270 */
[----:B------:R-:W-:Y:S02]  /*12e0*/  ISETP.NE.OR P5, PT, R0, 0x2, !P5 ;  /* 0x000000020000780c */ /* 0x000fe40006fa5670 */
[----:B------:R-:W-:-:S06]  /*12f0*/  LOP3.LUT R2, R176, 0x1f, RZ, 0xc0, !PT ;  /* 0x0000001fb0027812 */ /* 0x000fcc00078ec0ff */
[----:B------:R-:W-:Y:S05]  /*1300*/  BRA.U UP1, `(.L_x_17) ;  /* 0x0000001101187547 */ /* 0x000fea000b800000 */
[----:B------:R-:W1:Y:S01]  /*1310*/  LDCU UR13, c[0x0][0x38c] ;  /* 0x00007180ff0d77ac */ /* 0x000e620008000800 */
[----:B------:R-:W2:Y:S01]  /*1320*/  LDC R9, c[0x0][0x370] ;  /* 0x0000dc00ff097b82 */ /* 0x000ea20000000800 */
[----:B------:R-:W-:Y:S01]  /*1330*/  PLOP3.LUT P1, PT, PT, PT, UP2, 0x80, 0x8 ;  /* 0x000000000008781c */ /* 0x000fe20003f2f028 */
[----:B------:R-:W-:Y:S01]  /*1340*/  HFMA2 R12, -RZ, RZ, 0, 0 ;  /* 0x00000000ff0c7431 */ /* 0x000fe200000001ff */
[----:B------:R-:W-:Y:S01]  /*1350*/  ISETP.EQ.OR P4, PT, R2, RZ, P5 ;  /* 0x000000ff0200720c */ /* 0x000fe20002f82670 */
[----:B------:R-:W-:Y:S01]  /*1360*/  IMAD.MOV.U32 R15, RZ, RZ, 0x1 ;  /* 0x00000001ff0f7424 */ /* 0x000fe200078e00ff */
[----:B------:R-:W-:Y:S01]  /*1370*/  PLOP3.LUT P1, PT, P1, PT, PT, 0x8, 0x80 ;  /* 0x000000000080781c */ /* 0x000fe20000f2e170 */
[----:B------:R-:W-:Y:S01]  /*1380*/  IMAD.MOV.U32 R14, RZ, RZ, RZ ;  /* 0x000000ffff0e7224 */ /* 0x000fe200078e00ff */
[----:B------:R-:W-:Y:S01]  /*1390*/  MOV R8, 0x1 ;  /* 0x0000000100087802 */ /* 0x000fe20000000f00 */
[----:B------:R-:W4:Y:S01]  /*13a0*/  LDC R0, c[0x0][0x374] ;  /* 0x0000dd00ff007b82 */ /* 0x000f220000000800 */
[----:B------:R-:W-:Y:S01]  /*13b0*/  IMAD.MOV.U32 R10, RZ, RZ, RZ ;  /* 0x000000ffff0a7224 */ /* 0x000fe200078e00ff */
[----:B------:R-:W2:Y:S01]  /*13c0*/  LDCU.64 UR22, c[0x0][0x348] ;  /* 0x00006900ff1677ac */ /* 0x000ea20008000a00 */
[----:B------:R-:W-:Y:S01]  /*13d0*/  UMOV UR6, URZ ;  /* 0x000000ff00067c82 */ /* 0x000fe20008000000 */
[----:B-1----:R-:W-:-:S04]  /*13e0*/  UIADD3 UR5, UPT, UPT, UR13, 0x3f, URZ ;  /* 0x0000003f0d057890 */ /* 0x002fc8000fffe0ff */
[----:B------:R-:W-:-:S04]  /*13f0*/  USHF.R.S32.HI UR4, URZ, 0x1f, UR5 ;  /* 0x0000001fff047899 */ /* 0x000fc80008011405 */
[----:B------:R-:W-:-:S04]  /*1400*/  ULEA.HI UR4, UR4, UR5, URZ, 0x6 ;  /* 0x0000000504047291 */ /* 0x000fc8000f8f30ff */
[----:B------:R-:W-:Y:S02]  /*1410*/  USHF.R.S32.HI UR15, URZ, 0x6, UR4 ;  /* 0x00000006ff0f7899 */ /* 0x000fe40008011404 */
[----:B------:R-:W-:Y:S02]  /*1420*/  UIADD3 UR4, UPT, UPT, UR13, -0x1, URZ ;  /* 0xffffffff0d047890 */ /* 0x000fe4000fffe0ff */
[----:B------:R-:W-:Y:S02]  /*1430*/  UISETP.LT.U32.AND UP0, UPT, UR15, 0x2, UPT ;  /* 0x000000020f00788c */ /* 0x000fe4000bf01070 */
[----:B------:R-:W-:Y:S02]  /*1440*/  UISETP.GE.U32.AND UP1, UPT, UR4, -0x7f, UPT ;  /* 0xffffff810400788c */ /* 0x000fe4000bf26070 */
[----:B------:R-:W-:Y:S02]  /*1450*/  USEL UR14, UR15, 0x2, UP0 ;  /* 0x000000020f0e7887 */ /* 0x000fe40008000000 */
[----:B------:R-:W-:-:S02]  /*1460*/  UIADD3 UR13, UPT, UPT, UR13, 0x7e, URZ ;  /* 0x0000007e0d0d7890 */ /* 0x000fc4000fffe0ff */
[----:B------:R-:W-:Y:S02]  /*1470*/  UIADD3 UR5, UPT, UPT, UR14, -0x1, URZ ;  /* 0xffffffff0e057890 */ /* 0x000fe4000fffe0ff */
[----:B------:R-:W-:-:S03]  /*1480*/  UIADD3 UR7, UPT, UPT, UR15, -UR14, URZ ;  /* 0x8000000e0f077290 */ /* 0x000fc6000fffe0ff */
[----:B------:R-:W-:-:S04]  /*1490*/  @UP1 UIADD3 UR5, UPT, UPT, UR14, URZ, URZ ;  /* 0x000000ff0e051290 */ /* 0x000fc8000fffe0ff */
[----:B--2---:R-:W-:-:S12]  /*14a0*/  UIADD3 UR5, UPT, UPT, UR5, 0x1, URZ ;  /* 0x0000000105057890 */ /* 0x004fd8000fffe0ff */
.L_x_35:
[----:B------:R-:W-:Y:S01]  /*14b0*/  UISETP.NE.AND UP0, UPT, UR37, URZ, UPT ;  /* 0x000000ff2500728c */ /* 0x000fe2000bf05270 */
[----:B------:R-:W1:Y:S08]  /*14c0*/  S2UR UR37, SR_CgaCtaId ;  /* 0x00000000002579c3 */ /* 0x000e700000008800 */
[----:B------:R-:W-:Y:S05]  /*14d0*/  BRA.U UP0, `(.L_x_18) ;  /* 0x0000000100347547 */ /* 0x000fea000b800000 */
[----:B------:R-:W2:Y:S01]  /*14e0*/  S2R R2, SR_CgaCtaId ;  /* 0x0000000000027919 */ /* 0x000ea20000008800 */
[----:B------:R-:W-:-:S04]  /*14f0*/  MOV R3, 0x400 ;  /* 0x0000040000037802 */ /* 0x000fc80000000f00 */
[----:B--2---:R-:W-:Y:S02]  /*1500*/  LEA R3, R2, R3, 0x18 ;  /* 0x0000000302037211 */ /* 0x004fe400078ec0ff */
[----:B------:R-:W-:-:S03]  /*1510*/  SHF.L.U32 R2, R8, 0x1f, RZ ;  /* 0x0000001f08027819 */ /* 0x000fc600000006ff */
[----:B------:R-:W-:-:S04]  /*1520*/  IMAD R3, R10, 0x8, R3 ;  /* 0x000000080a037824 */ /* 0x000fc800078e0203 */
[----:B------:R-:W2:Y:S02]  /*1530*/  SYNCS.PHASECHK.TRANS64.TRYWAIT P0, [R3+URZ+0xb0], R2 ;  /* 0x0000b002030075a7 */ /* 0x000ea400080011ff */
[----:B--2---:R-:W-:Y:S05]  /*1540*/  @!P0 BRA `(.L_x_19) ;  /* 0x0000005000bc8947 */ /* 0x004fea0003800000 */
.L_x_93:
[----:B------:R-:W-:Y:S01]  /*1550*/  VIADD R10, R10, 0x1 ;  /* 0x000000010a0a7836 */ /* 0x000fe20000000000 */
[----:B------:R2:W-:Y:S04]  /*1560*/  SYNCS.ARRIVE.TRANS64.A1T0 RZ, [R3+URZ+0xa0], RZ ;  /* 0x0000a0ff03ff79a7 */ /* 0x0005e800081000ff */
[----:B------:R-:W-:-:S04]  /*1570*/  ISETP.NE.AND P0, PT, R10, 0x2, PT ;  /* 0x000000020a00780c */ /* 0x000fc80003f05270 */
[----:B------:R-:W-:Y:S02]  /*1580*/  SEL R10, R10, RZ, P0 ;  /* 0x000000ff0a0a7207 */ /* 0x000fe40000000000 */
[----:B--2---:R-:W-:-:S04]  /*1590*/  SEL R3, RZ, 0x1, P0 ;  /* 0x00000001ff037807 */ /* 0x004fc80000000000 */
[----:B------:R-:W-:-:S07]  /*15a0*/  LOP3.LUT R8, R8, R3, RZ, 0x3c, !PT ;  /* 0x0000000308087212 */ /* 0x000fce00078e3cff */
.L_x_18:
[----:B------:R-:W-:Y:S01]  /*15b0*/  UMOV UR4, 0x400 ;  /* 0x0000040000047882 */ /* 0x000fe20000000000 */
[----:B------:R-:W-:Y:S01]  /*15c0*/  SHF.L.U32 R2, R15, 0x1f, RZ ;  /* 0x0000001f0f027819 */ /* 0x000fe200000006ff */
[----:B-1----:R-:W-:Y:S01]  /*15d0*/  ULEA UR4, UR37, UR4, 0x18 ;  /* 0x0000000425047291 */ /* 0x002fe2000f8ec0ff */
[----:B------:R-:W-:Y:S01]  /*15e0*/  R2UR UR35, R167 ;  /* 0x00000000a72372ca */ /* 0x000fe200000e0000 */
[----:B------:R-:W-:Y:S01]  /*15f0*/  UISETP.GE.U32.AND UP0, UPT, UR13, 0x7f, UPT ;  /* 0x0000007f0d00788c */ /* 0x000fe2000bf06070 */
[----:B------:R-:W-:Y:S01]  /*1600*/  R2UR UR11, R165 ;  /* 0x00000000a50b72ca */ /* 0x000fe200000e0000 */
[----:B------:R-:W-:Y:S01]  /*1610*/  ULEA UR8, UR6, UR4, 0x3 ;  /* 0x0000000406087291 */ /* 0x000fe2000f8e18ff */
[----:B------:R-:W-:-:S08]  /*1620*/  UMOV UR24, URZ ;  /* 0x000000ff00187c82 */ /* 0x000fd00008000000 */
[----:B------:R1:W2:Y:S01]  /*1630*/  SYNCS.PHASECHK.TRANS64.TRYWAIT P0, [UR8+0x10], R2 ;  /* 0x00001002ff0075a7 */ /* 0x0002a20008001108 */
[----:B------:R-:W-:Y:S02]  /*1640*/  USHF.L.U32 UR35, UR35, 0x7, URZ ;  /* 0x0000000723237899 */ /* 0x000fe400080006ff */
[----:B------:R-:W-:Y:S01]  /*1650*/  USHF.L.U32 UR11, UR11, 0x6, URZ ;  /* 0x000000060b0b7899 */ /* 0x000fe200080006ff */
[----:B------:R-:W-:Y:S11]  /*1660*/  BRA.U !UP0, `(.L_x_20) ;  /* 0x0000000108a87547 */ /* 0x000ff6000b800000 */
[----:B------:R-:W-:Y:S01]  /*1670*/  UMOV UR16, URZ ;  /* 0x000000ff00107c82 */ /* 0x000fe20008000000 */
[----:B------:R-:W-:-:S05]  /*1680*/  UMOV UR17, UR6 ;  /* 0x0000000600117c82 */ /* 0x000fca0008000000 */
.L_x_25:
[----:B-1----:R-:W-:Y:S01]  /*1690*/  ULEA UR33, UR17, UR4, 0x3 ;  /* 0x0000000411217291 */ /* 0x002fe2000f8e18ff */
[----:B--2---:R-:W-:Y:S01]  /*16a0*/  @!P5 MOV R3, 0x3000 ;  /* 0x000030000003d802 */ /* 0x004fe20000000f00 */
[----:B--2---:R-:W-:Y:S10]  /*16b0*/  @P0 BRA `(.L_x_21) ;  /* 0x00000000000c0947 */ /* 0x004ff40003800000 */
[----:B------:R-:W-:-:S04]  /*16c0*/  SHF.L.U32 R5, R15, 0x1f, RZ ;  /* 0x0000001f0f057819 */ /* 0x000fc800000006ff */
[----:B------:R-:W2:Y:S02]  /*16d0*/  SYNCS.PHASECHK.TRANS64.TRYWAIT P0, [UR33+0x10], R5 ;  /* 0x00001005ff0075a7 */ /* 0x000ea40008001121 */
[----:B--2---:R-:W-:Y:S05]  /*16e0*/  @!P0 BRA `(.L_x_22) ;  /* 0x0000005000688947 */ /* 0x004fea0003800000 */
.L_x_21:
[----:B------:R2:W-:Y:S01]  /*16f0*/  @!P5 SYNCS.ARRIVE.TRANS64 RZ, [UR33], R3 ;  /* 0x00000003ffffd9a7 */ /* 0x0005e20008000021 */
[----:B------:R-:W-:Y:S04]  /*1700*/  BSSY.RECONVERGENT B0, `(.L_x_23) ;  /* 0x0000003000007945 */ /* 0x000fe80003800200 */
[----:B------:R-:W-:Y:S05]  /*1710*/  @P4 BRA `(.L_x_24) ;  /* 0x0000000000044947 */ /* 0x000fea0003800000 */
[----:B------:R-:W-:Y:S05]  /*1720*/  BPT.TRAP 0x1 ;  /* 0x000000040000795c */ /* 0x000fea0000300000 */
.L_x_24:
[----:B------:R-:W-:Y:S05]  /*1730*/  BSYNC.RECONVERGENT B0 ;  /* 0x0000000000007941 */ /* 0x000fea0003800200 */
.L_x_23:
[----:B------:R-:W-:Y:S02]  /*1740*/  UIADD3 UR6, UPT, UPT, UR17, 0x1, URZ ;  /* 0x0000000111067890 */ /* 0x000fe4000fffe0ff */
[----:B------:R-:W-:Y:S02]  /*1750*/  ULEA UR32, UR17, UR4, 0xd ;  /* 0x0000000411207291 */ /* 0x000fe4000f8e68ff */
[----:B------:R-:W-:Y:S02]  /*1760*/  UISETP.NE.AND UP0, UPT, UR6, 0x2, UPT ;  /* 0x000000020600788c */ /* 0x000fe4000bf05270 */
[----:B------:R-:W-:Y:S02]  /*1770*/  UIADD3 UR26, UP1, UPT, UR22, 0x80, URZ ;  /* 0x00000080161a7890 */ /* 0x000fe4000ff3e0ff */
[----:B------:R-:W-:Y:S02]  /*1780*/  USEL UR9, URZ, 0x1, UP0 ;  /* 0x00000001ff097887 */ /* 0x000fe40008000000 */
[----:B------:R-:W-:-:S02]  /*1790*/  USEL UR6, UR6, URZ, UP0 ;  /* 0x000000ff06067287 */ /* 0x000fc40008000000 */
[----:B------:R-:W-:Y:S02]  /*17a0*/  UIADD3 UR20, UP0, UPT, UR22, 0x180, URZ ;  /* 0x0000018016147890 */ /* 0x000fe4000ff1e0ff */
[----:B------:R-:W-:Y:S01]  /*17b0*/  ULEA UR8, UR6, UR4, 0x3 ;  /* 0x0000000406087291 */ /* 0x000fe2000f8e18ff */
[----:B------:R-:W-:Y:S01]  /*17c0*/  LOP3.LUT R15, R15, UR9, RZ, 0x3c, !PT ;  /* 0x000000090f0f7c12 */ /* 0x000fe2000f8e3cff */
[----:B------:R-:W-:Y:S02]  /*17d0*/  USHF.L.U32 UR34, UR16, 0x6, URZ ;  /* 0x0000000610227899 */ /* 0x000fe400080006ff */
[----:B------:R-:W-:Y:S01]  /*17e0*/  UIADD3.X UR27, UPT, UPT, URZ, UR23, URZ, UP1, !UPT ;  /* 0x00000017ff1b7290 */ /* 0x000fe20008ffe4ff */
[----:B-1----:R-:W-:Y:S01]  /*17f0*/  SHF.L.U32 R2, R15, 0x1f, RZ ;  /* 0x0000001f0f027819 */ /* 0x002fe200000006ff */
[----:B------:R-:W-:Y:S02]  /*1800*/  UIADD3 UR32, UPT, UPT, UR32, 0x4400, URZ ;  /* 0x0000440020207890 */ /* 0x000fe4000fffe0ff */
[----:B------:R-:W-:Y:S01]  /*1810*/  UIADD3.X UR21, UPT, UPT, URZ, UR23, URZ, UP0, !UPT ;  /* 0x00000017ff157290 */ /* 0x000fe200087fe4ff */
[----:B------:R1:W1:Y:S01]  /*1820*/  SYNCS.PHASECHK.TRANS64.TRYWAIT P0, [UR8+0x10], R2 ;  /* 0x00001002ff0075a7 */ /* 0x0002620008001108 */
[----:B------:R-:W-:Y:S01]  /*1830*/  ULEA UR8, UR17, UR4, 0xc ;  /* 0x0000000411087291 */ /* 0x000fe2000f8e60ff */
[----:B------:R-:W-:Y:S01]  /*1840*/  UMOV UR18, 0x0 ;  /* 0x0000000000127882 */ /* 0x000fe20000000000 */
[----:B------:R-:W-:-:S02]  /*1850*/  UMOV UR19, 0x10000000 ;  /* 0x1000000000137882 */ /* 0x000fc40000000000 */
[----:B------:R-:W-:Y:S01]  /*1860*/  UIADD3 UR8, UPT, UPT, UR8, 0x8400, URZ ;  /* 0x0000840008087890 */ /* 0x000fe2000fffe0ff */
[----:B------:R1:W-:Y:S01]  /*1870*/  UTMALDG.3D [UR32], [UR26], desc[UR18] ;  /* 0x000012201a0075b4 */ /* 0x0003e20008011000 */
[----:B------:R-:W-:Y:S01]  /*1880*/  UMOV UR12, UR36 ;  /* 0x00000024000c7c82 */ /* 0x000fe20008000000 */
[----:B------:R-:W-:Y:S01]  /*1890*/  UMOV UR9, UR33 ;  /* 0x0000002100097c82 */ /* 0x000fe20008000000 */
[----:B------:R-:W-:Y:S01]  /*18a0*/  UMOV UR10, UR34 ;  /* 0x00000022000a7c82 */ /* 0x000fe20008000000 */
[----:B------:R-:W-:Y:S01]  /*18b0*/  UIADD3 UR16, UPT, UPT, UR16, 0x1, URZ ;  /* 0x0000000110107890 */ /* 0x000fe2000fffe0ff */
[----:B------:R-:W-:Y:S01]  /*18c0*/  UMOV UR24, UR5 ;  /* 0x0000000500187c82 */ /* 0x000fe20008000000 */
[----:B------:R-:W-:Y:S02]  /*18d0*/  UMOV UR17, UR6 ;  /* 0x0000000600117c82 */ /* 0x000fe40008000000 */
[----:B------:R1:W-:Y:S01]  /*18e0*/  UTMALDG.3D [UR8], [UR20], desc[UR18] ;  /* 0x00001208140075b4 */ /* 0x0003e20008011000 */
[----:B------:R-:W-:-:S09]  /*18f0*/  UISETP.NE.AND UP0, UPT, UR16, UR5, UPT ;  /* 0x000000051000728c */ /* 0x000fd2000bf05270 */
[----:B------:R-:W-:Y:S05]  /*1900*/  BRA.U UP0, `(.L_x_25) ;  /* 0xfffffffd00607547 */ /* 0x000fea000b83ffff */
.L_x_20:
[----:B-1----:R-:W-:Y:S01]  /*1910*/  ULEA UR8, UR6, UR4, 0x3 ;  /* 0x0000000406087291 */ /* 0x002fe2000f8e18ff */
[----:B------:R-:W-:Y:S01]  /*1920*/  SHF.L.U32 R2, R15, 0x1f, RZ ;  /* 0x0000001f0f027819 */ /* 0x000fe200000006ff */
[----:B------:R-:W-:Y:S01]  /*1930*/  @!P1 SYNCS.ARRIVE.TRANS64.A1T0 RZ, [UR4+0x38], RZ ;  /* 0x000038ffffff99a7 */ /* 0x000fe20008100004 */
[----:B------:R-:W-:-:S06]  /*1940*/  UISETP.GT.AND UP0, UPT, UR15, UR14, UPT ;  /* 0x0000000e0f00728c */ /* 0x000fcc000bf04270 */
[----:B--2---:R1:W2:Y:S03]  /*1950*/  SYNCS.PHASECHK.TRANS64.TRYWAIT P0, [UR8+0x10], R2 ;  /* 0x00001002ff0075a7 */ /* 0x0042a60008001108 */
[----:B------:R-:W-:Y:S05]  /*1960*/  BRA.U !UP0, `(.L_x_26) ;  /* 0x0000000108ac7547 */ /* 0x000fea000b800000 */
[----:B------:R-:W-:Y:S01]  /*1970*/  UIADD3 UR21, UPT, UPT, UR7, UR24, URZ ;  /* 0x0000001807157290 */ /* 0x000fe2000fffe0ff */
[----:B------:R-:W-:-:S11]  /*1980*/  UMOV UR25, UR6 ;  /* 0x0000000600197c82 */ /* 0x000fd60008000000 */
.L_x_31:
[----:B-1----:R-:W-:Y:S01]  /*1990*/  ULEA UR17, UR25, UR4, 0x3 ;  /* 0x0000000419117291 */ /* 0x002fe2000f8e18ff */
[----:B--2---:R-:W-:Y:S01]  /*19a0*/  @!P5 MOV R3, 0x3000 ;  /* 0x000030000003d802 */ /* 0x004fe20000000f00 */
[----:B--2---:R-:W-:Y:S10]  /*19b0*/  @P0 BRA `(.L_x_27) ;  /* 0x00000000000c0947 */ /* 0x004ff40003800000 */
[----:B------:R-:W-:-:S04]  /*19c0*/  SHF.L.U32 R5, R15, 0x1f, RZ ;  /* 0x0000001f0f057819 */ /* 0x000fc800000006ff */
[----:B------:R-:W2:Y:S02]  /*19d0*/  SYNCS.PHASECHK.TRANS64.TRYWAIT P0, [UR17+0x10], R5 ;  /* 0x00001005ff0075a7 */ /* 0x000ea40008001111 */
[----:B--2---:R-:W-:Y:S05]  /*19e0*/  @!P0 BRA `(.L_x_28) ;  /* 0x0000004c00c08947 */ /* 0x004fea0003800000 */
.L_x_27:
[----:B------:R2:W-:Y:S01]  /*19f0*/  @!P5 SYNCS.ARRIVE.TRANS64 RZ, [UR17], R3 ;  /* 0x00000003ffffd9a7 */ /* 0x0005e20008000011 */
[----:B------:R-:W-:Y:S04]  /*1a00*/  BSSY.RECONVERGENT B0, `(.L_x_29) ;  /* 0x0000003000007945 */ /* 0x000fe80003800200 */
[----:B------:R-:W-:Y:S05]  /*1a10*/  @P4 BRA `(.L_x_30) ;  /* 0x0000000000044947 */ /* 0x000fea0003800000 */
[----:B------:R-:W-:Y:S05]  /*1a20*/  BPT.TRAP 0x1 ;  /* 0x000000040000795c */ /* 0x000fea0000300000 */
.L_x_30:
[----:B------:R-:W-:Y:S05]  /*1a30*/  BSYNC.RECONVERGENT B0 ;  /* 0x0000000000007941 */ /* 0x000fea0003800200 */
.L_x_29:
        /* <DEDUP_REMOVED lines=10> */
[----:B------:R-:W-:Y:S01]  /*1ae0*/  UIADD3 UR16, UPT, UPT, UR16, 0x4400, URZ ;  /* 0x0000440010107890 */ /* 0x000fe2000fffe0ff */
[----:B-1----:R-:W-:Y:S01]  /*1af0*/  SHF.L.U32 R2, R15, 0x1f, RZ ;  /* 0x0000001f0f027819 */ /* 0x002fe200000006ff */
[----:B------:R-:W-:Y:S02]  /*1b00*/  UIADD3.X UR31, UPT, UPT, URZ, UR23, URZ, UP1, !UPT ;  /* 0x00000017ff1f7290 */ /* 0x000fe40008ffe4ff */
[----:B------:R-:W-:Y:S01]  /*1b10*/  UIADD3.X UR29, UPT, UPT, URZ, UR23, URZ, UP0, !UPT ;  /* 0x00000017ff1d7290 */ /* 0x000fe200087fe4ff */
[----:B------:R1:W1:Y:S01]  /*1b20*/  SYNCS.PHASECHK.TRANS64.TRYWAIT P0, [UR8+0x10], R2 ;  /* 0x00001002ff0075a7 */ /* 0x0002620008001108 */
[----:B------:R-:W-:Y:S01]  /*1b30*/  ULEA UR8, UR25, UR4, 0xc ;  /* 0x0000000419087291 */ /* 0x000fe2000f8e60ff */
[----:B------:R-:W-:Y:S01]  /*1b40*/  UMOV UR26, 0x0 ;  /* 0x00000000001a7882 */ /* 0x000fe20000000000 */
[----:B------:R-:W-:-:S02]  /*1b50*/  UMOV UR27, 0x10000000 ;  /* 0x10000000001b7882 */ /* 0x000fc40000000000 */
[----:B------:R-:W-:Y:S01]  /*1b60*/  UIADD3 UR8, UPT, UPT, UR8, 0x8400, URZ ;  /* 0x0000840008087890 */ /* 0x000fe2000fffe0ff */
[----:B------:R-:W-:Y:S01]  /*1b70*/  UMOV UR19, UR35 ;  /* 0x0000002300137c82 */ /* 0x000fe20008000000 */
[----:B------:R-:W-:Y:S01]  /*1b80*/  UMOV UR20, UR36 ;  /* 0x0000002400147c82 */ /* 0x000fe20008000000 */
[----:B------:R-:W-:Y:S01]  /*1b90*/  UMOV UR12, UR36 ;  /* 0x00000024000c7c82 */ /* 0x000fe20008000000 */
[----:B------:R-:W-:Y:S01]  /*1ba0*/  UMOV UR9, UR17 ;  /* 0x0000001100097c82 */ /* 0x000fe20008000000 */
[----:B------:R-:W-:Y:S01]  /*1bb0*/  UMOV UR10, UR18 ;  /* 0x00000012000a7c82 */ /* 0x000fe20008000000 */
[----:B------:R1:W-:Y:S01]  /*1bc0*/  UTMALDG.3D [UR16], [UR30], desc[UR26] ;  /* 0x00001a101e0075b4 */ /* 0x0003e20008011000 */
[----:B------:R-:W-:Y:S01]  /*1bd0*/  UIADD3 UR24, UPT, UPT, UR24, 0x1, URZ ;  /* 0x0000000118187890 */ /* 0x000fe2000fffe0ff */
[----:B------:R-:W-:-:S03]  /*1be0*/  UMOV UR25, UR6 ;  /* 0x0000000600197c82 */ /* 0x000fc60008000000 */
[----:B------:R-:W-:Y:S01]  /*1bf0*/  UISETP.NE.AND UP0, UPT, UR24, UR21, UPT ;  /* 0x000000151800728c */ /* 0x000fe2000bf05270 */
[----:B------:R1:W-:Y:S08]  /*1c00*/  UTMALDG.3D [UR8], [UR28], desc[UR26] ;  /* 0x00001a081c0075b4 */ /* 0x0003f00008011000 */
[----:B------:R-:W-:Y:S05]  /*1c10*/  BRA.U UP0, `(.L_x_31) ;  /* 0xfffffffd005c7547 */ /* 0x000fea000b83ffff */
.L_x_26:
[----:B-1----:R-:W-:Y:S01]  /*1c20*/  LEA R2, R14, UR4, 0x3 ;  /* 0x000000040e027c11 */ /* 0x002fe2000f8e18ff */
[----:B------:R-:W-:Y:S01]  /*1c30*/  NOP ;  /* 0x0000000000007918 */ /* 0x000fe20000000000 */
[----:B--2---:R-:W-:Y:S02]  /*1c40*/  SHF.L.U32 R3, R12, 0x1f, RZ ;  /* 0x0000001f0c037819 */ /* 0x004fe400000006ff */
[----:B------:R-:W-:Y:S02]  /*1c50*/  LEA R4, R14, UR4, 0x4 ;  /* 0x000000040e047c11 */ /* 0x000fe4000f8e20ff */
[----:B------:R-:W1:Y:S02]  /*1c60*/  SYNCS.PHASECHK.TRANS64.TRYWAIT P0, [R2+URZ+0x40], R3 ;  /* 0x00004003020075a7 */ /* 0x000e6400080011ff */
[----:B-1----:R-:W-:Y:S05]  /*1c70*/  @!P0 BRA `(.L_x_32) ;  /* 0x0000004c00348947 */ /* 0x002fea0003800000 */
.L_x_96:
[----:B------:R-:W2:Y:S01]  /*1c80*/  LDS.128 R4, [R4+0xd0] ;  /* 0x0000d00004047984 */ /* 0x000ea20000000c00 */
[----:B---3--:R-:W-:Y:S01]  /*1c90*/  ISETP.GE.AND P0, PT, R72, 0x1, PT ;  /* 0x000000014800780c */ /* 0x008fe20003f06270 */
[----:B-1----:R-:W-:Y:S01]  /*1ca0*/  VIADD R2, R2, 0x50 ;  /* 0x0000005002027836 */ /* 0x002fe20000000000 */
[----:B------:R-:W-:Y:S01]  /*1cb0*/  @!PT LDS RZ, [RZ] ;  /* 0x00000000fffff984 */ /* 0x000fe20000000800 */
[----:B------:R-:W-:Y:S01]  /*1cc0*/  @!PT LDS RZ, [RZ] ;  /* 0x00000000fffff984 */ /* 0x000fe20000000800 */
[----:B------:R-:W-:Y:S01]  /*1cd0*/  @!PT LDS RZ, [RZ] ;  /* 0x00000000fffff984 */ /* 0x000fe20000000800 */
[----:B------:R-:W-:Y:S01]  /*1ce0*/  @!PT LDS RZ, [RZ] ;  /* 0x00000000fffff984 */ /* 0x000fe20000000800 */
[----:B------:R1:W-:Y:S06]  /*1cf0*/  MEMBAR.ALL.CTA ;  /* 0x0000000000007992 */ /* 0x0003ec0000008000 */
[----:B-1----:R-:W1:Y:S01]  /*1d00*/  FENCE.VIEW.ASYNC.S ;  /* 0x00000000000073c6 */ /* 0x002e620000000000 */
[----:B------:R-:W-:-:S04]  /*1d10*/  PRMT R2, RZ, 0x654, R2 ;  /* 0x00000654ff027816 */ /* 0x000fc80000000002 */
[----:B-1----:R1:W-:Y:S01]  /*1d20*/  SYNCS.ARRIVE.TRANS64.RED.A1T0 RZ, [R2+URZ], RZ ;  /* 0x000000ff02ff79a7 */ /* 0x0023e200081004ff */
[----:B--2---:R-:W-:-:S13]  /*1d30*/  LOP3.LUT P2, RZ, R6, 0x1, RZ, 0xc0, !PT ;  /* 0x0000000106ff7812 */ /* 0x004fda000784c0ff */
[----:B------:R-:W-:Y:S01]  /*1d40*/  @P2 SHF.R.U32.HI R3, RZ, 0x10, R5 ;  /* 0x00000010ff032819 */ /* 0x000fe20000011605 */
[----:B------:R-:W-:Y:S01]  /*1d50*/  VOTEU.ANY UP0, P2 ;  /* 0x0000000000ff7886 */ /* 0x000fe20001000100 */
[----:B------:R-:W-:Y:S02]  /*1d60*/  @P2 MOV R13, R4 ;  /* 0x00000004000d2202 */ /* 0x000fe40000000f00 */
[----:B------:R-:W-:Y:S02]  /*1d70*/  @P2 R2UR.BROADCAST UR8, R3 ;  /* 0x00000000030822ca */ /* 0x000fe400008e0000 */
[----:B------:R-:W-:-:S11]  /*1d80*/  @P2 LOP3.LUT R11, R5, 0xffff, RZ, 0xc0, !PT ;  /* 0x0000ffff050b2812 */ /* 0x000fd600078ec0ff */
[----:B------:R-:W-:Y:S01]  /*1d90*/  @UP0 UMOV UR36, UR8 ;  /* 0x0000000800240c82 */ /* 0x000fe20008000000 */
[----:B-1----:R-:W-:Y:S05]  /*1da0*/  @!P0 BRA `(.L_x_33) ;  /* 0x0000000000b88947 */ /* 0x002fea0003800000 */
[----:B------:R-:W4:Y:S01]  /*1db0*/  LDC.64 R4, c[0x0][0xb18] ;  /* 0x0002c600ff047b82 */ /* 0x000f220000000a00 */
[----:B------:R-:W-:-:S07]  /*1dc0*/  ISETP.NE.AND P3, PT, R72, 0x1, PT ;  /* 0x000000014800780c */ /* 0x000fce0003f65270 */
[----:B------:R-:W1:Y:S08]  /*1dd0*/  LDC.64 R6, c[0x0][0xb10] ;  /* 0x0002c400ff067b82 */ /* 0x000e700000000a00 */
[----:B------:R-:W2:Y:S08]  /*1de0*/  LDC R16, c[0x0][0xb20] ;  /* 0x0002c800ff107b82 */ /* 0x000eb00000000800 */
[----:B------:R-:W3:Y:S01]  /*1df0*/  LDC R18, c[0x0][0xb0c] ;  /* 0x0002c300ff127b82 */ /* 0x000ee20000000800 */
[----:B----4-:R-:W-:Y:S01]  /*1e00*/  IMAD.HI.U32 R17, R0, R5, RZ ;  /* 0x0000000500117227 */ /* 0x010fe200078e00ff */
[----:B------:R-:W-:-:S03]  /*1e10*/  ISETP.NE.AND P0, PT, R4, 0x1, PT ;  /* 0x000000010400780c */ /* 0x000fc60003f05270 */
[----:B------:R-:W-:-:S03]  /*1e20*/  IMAD.HI.U32 R5, R11, R5, RZ ;  /* 0x000000050b057227 */ /* 0x000fc600078e00ff */
[----:B------:R-:W4:Y:S01]  /*1e30*/  LDC.64 R2, c[0x0][0xb28] ;  /* 0x0002ca00ff027b82 */ /* 0x000f220000000a00 */
[----:B-1----:R-:W-:-:S04]  /*1e40*/  IMAD.HI.U32 R20, R9, R6, RZ ;  /* 0x0000000609147227 */ /* 0x002fc800078e00ff */
[----:B------:R-:W-:Y:S01]  /*1e50*/  IMAD.HI.U32 R22, R13, R6, RZ ;  /* 0x000000060d167227 */ /* 0x000fe200078e00ff */
[----:B------:R-:W-:Y:S02]  /*1e60*/  SHF.R.U32.HI R20, RZ, R7, R20 ;  /* 0x00000007ff147219 */ /* 0x000fe40000011614 */
[-C--:B--2---:R-:W-:Y:S02]  /*1e70*/  SHF.R.U32.HI R17, RZ, R16.reuse, R17 ;  /* 0x00000010ff117219 */ /* 0x084fe40000011611 */
[----:B------:R-:W-:Y:S02]  /*1e80*/  SHF.R.U32.HI R16, RZ, R16, R5 ;  /* 0x00000010ff107219 */ /* 0x000fe40000011605 */
[----:B------:R-:W-:Y:S02]  /*1e90*/  SEL R17, R0, R17, !P0 ;  /* 0x0000001100117207 */ /* 0x000fe40004000000 */
[----:B------:R-:W-:Y:S02]  /*1ea0*/  SHF.R.U32.HI R22, RZ, R7, R22 ;  /* 0x00000007ff167219 */ /* 0x000fe40000011616 */
[----:B---3--:R-:W-:-:S02]  /*1eb0*/  ISETP.NE.AND P1, PT, R18, 0x1, PT ;  /* 0x000000011200780c */ /* 0x008fc40003f25270 */
[----:B------:R-:W-:Y:S02]  /*1ec0*/  SEL R5, R11, R16, !P0 ;  /* 0x000000100b057207 */ /* 0x000fe40004000000 */
[----:B------:R-:W-:Y:S02]  /*1ed0*/  SEL R19, R9, R20, !P1 ;  /* 0x0000001409137207 */ /* 0x000fe40004800000 */
[----:B------:R-:W-:Y:S01]  /*1ee0*/  SEL R7, R13, R22, !P1 ;  /* 0x000000160d077207 */ /* 0x000fe20004800000 */
[----:B----4-:R-:W-:-:S04]  /*1ef0*/  IMAD.HI.U32 R20, R17, R2, RZ ;  /* 0x0000000211147227 */ /* 0x010fc800078e00ff */
        /* <DEDUP_REMOVED lines=10> */
[----:B------:R-:W-:-:S04]  /*1fa0*/  @!P0 IMAD.HI.U32 R16, R7, R2, RZ ;  /* 0x0000000207108227 */ /* 0x000fc800078e00ff */
[----:B------:R-:W-:Y:S01]  /*1fb0*/  IMAD.MOV R2, RZ, RZ, -R6 ;  /* 0x000000ffff027224 */ /* 0x000fe200078e0a06 */
[----:B------:R-:W-:-:S03]  /*1fc0*/  @!P0 SHF.R.U32.HI R16, RZ, R3, R16 ;  /* 0x00000003ff108219 */ /* 0x000fc60000011610 */
[----:B------:R-:W-:Y:S01]  /*1fd0*/  IMAD R2, R72, R2, R5 ;  /* 0x0000000248027224 */ /* 0x000fe200078e0205 */
        /* <DEDUP_REMOVED lines=11> */
.L_x_33:
[----:B------:R-:W1:Y:S02]  /*2090*/  LDCU UR8, c[0x0][0xb30] ;  /* 0x00016600ff0877ac */ /* 0x000e640008000800 */
[----:B-1----:R-:W-:-:S09]  /*20a0*/  UISETP.NE.AND UP0, UPT, UR8, 0x1, UPT ;  /* 0x000000010800788c */ /* 0x002fd2000bf05270 */
[----:B------:R-:W-:Y:S05]  /*20b0*/  BRA.U UP0, `(.L_x_34) ;  /* 0x0000000100407547 */ /* 0x000fea000b800000 */
[----:B------:R-:W1:Y:S08]  /*20c0*/  LDC.64 R4, c[0x0][0xb10] ;  /* 0x0002c400ff047b82 */ /* 0x000e700000000a00 */
[----:B------:R-:W2:Y:S08]  /*20d0*/  LDC.64 R2, c[0x0][0xb18] ;  /* 0x0002c600ff027b82 */ /* 0x000eb00000000a00 */
[----:B------:R-:W3:Y:S08]  /*20e0*/  LDC R6, c[0x0][0xb20] ;  /* 0x0002c800ff067b82 */ /* 0x000ef00000000800 */
[----:B------:R-:W4:Y:S01]  /*20f0*/  LDC R16, c[0x0][0xb0c] ;  /* 0x0002c300ff107b82 */ /* 0x000f220000000800 */
[----:B-1----:R-:W-:-:S05]  /*2100*/  IMAD.HI.U32 R4, R13, R4, RZ ;  /* 0x000000040d047227 */ /* 0x002fca00078e00ff */
[----:B------:R-:W-:Y:S01]  /*2110*/  SHF.R.U32.HI R4, RZ, R5, R4 ;  /* 0x00000005ff047219 */ /* 0x000fe20000011604 */
[----:B--2---:R-:W-:Y:S01]  /*2120*/  IMAD.HI.U32 R3, R11, R3, RZ ;  /* 0x000000030b037227 */ /* 0x004fe200078e00ff */
[----:B------:R-:W-:-:S04]  /*2130*/  ISETP.NE.AND P0, PT, R2, 0x1, PT ;  /* 0x000000010200780c */ /* 0x000fc80003f05270 */
[----:B---3--:R-:W-:-:S04]  /*2140*/  SHF.R.U32.HI R6, RZ, R6, R3 ;  /* 0x00000006ff067219 */ /* 0x008fc80000011603 */
[----:B------:R-:W-:Y:S02]  /*2150*/  SEL R3, R11, R6, !P0 ;  /* 0x000000060b037207 */ /* 0x000fe40004000000 */
[----:B----4-:R-:W-:-:S04]  /*2160*/  ISETP.NE.AND P1, PT, R16, 0x1, PT ;  /* 0x000000011000780c */ /* 0x010fc80003f25270 */
[----:B------:R-:W-:-:S05]  /*2170*/  SEL R4, R13, R4, !P1 ;  /* 0x000000040d047207 */ /* 0x000fca0004800000 */
[----:B------:R-:W-:Y:S02]  /*2180*/  IMAD.IADD R5, R3, 0x1, -R4 ;  /* 0x0000000103057824 */ /* 0x000fe400078e0a04 */
[----:B------:R-:W-:Y:S02]  /*2190*/  IMAD.IADD R3, R4, 0x1, -R3 ;  /* 0x0000000104037824 */ /* 0x000fe400078e0a03 */
[----:B------:R-:W-:Y:S02]  /*21a0*/  IMAD R13, R5, R16, R13 ;  /* 0x00000010050d7224 */ /* 0x000fe400078e020d */
[----:B------:R-:W-:-:S07]  /*21b0*/  IMAD R11, R3, R2, R11 ;  /* 0x00000002030b7224 */ /* 0x000fce00078e020b */
.L_x_34:
[----:B------:R-:W-:Y:S01]  /*21c0*/  VIADD R14, R14, 0x1 ;  /* 0x000000010e0e7836 */ /* 0x000fe20000000000 */
[----:B------:R-:W-:Y:S01]  /*21d0*/  PLOP3.LUT P1, PT, PT, PT, PT, 0x80, 0x8 ;  /* 0x000000000008781c */ /* 0x000fe20003f2f070 */
[----:B------:R-:W-:Y:S02]  /*21e0*/  IMAD.IADD R167, R13, 0x1, R166 ;  /* 0x000000010da77824 */ /* 0x000fe400078e02a6 */
[----:B------:R-:W-:Y:S01]  /*21f0*/  IMAD.IADD R165, R11, 0x1, R164 ;  /* 0x000000010ba57824 */ /* 0x000fe200078e02a4 */
[----:B------:R-:W-:-:S04]  /*2200*/  ISETP.NE.AND P0, PT, R14, 0x2, PT ;  /* 0x000000020e00780c */ /* 0x000fc80003f05270 */
[----:B------:R-:W-:Y:S02]  /*2210*/  SEL R3, RZ, 0x1, P0 ;  /* 0x00000001ff037807 */ /* 0x000fe40000000000 */
[----:B------:R-:W-:Y:S02]  /*2220*/  SEL R14, R14, RZ, P0 ;  /* 0x000000ff0e0e7207 */ /* 0x000fe40000000000 */
[----:B------:R-:W-:Y:S01]  /*2230*/  LOP3.LUT R12, R12, R3, RZ, 0x3c, !PT ;  /* 0x000000030c0c7212 */ /* 0x000fe200078e3cff */
[----:B------:R-:W-:Y:S06]  /*2240*/  @P2 BRA `(.L_x_35) ;  /* 0xfffffff000982947 */ /* 0x000fec000383ffff */
[----:B------:R-:W-:Y:S01]  /*2250*/  UIADD3 UR5, UPT, UPT, UR4, 0x10, URZ ;  /* 0x0000001004057890 */ /* 0x000fe2000fffe0ff */
[----:B------:R-:W-:-:S03]  /*2260*/  SHF.L.U32 R3, R15, 0x1f, RZ ;  /* 0x0000001f0f037819 */ /* 0x000fc600000006ff */
[----:B------:R-:W-:-:S09]  /*2270*/  ULEA UR4, UR6, UR5, 0x3 ;  /* 0x0000000506047291 */ /* 0x000fd2000f8e18ff */
[----:B------:R-:W1:Y:S02]  /*2280*/  SYNCS.PHASECHK.TRANS64.TRYWAIT P0, [UR4], R3 ;  /* 0x00000003ff0075a7 */ /* 0x000e640008001104 */
[----:B-1----:R-:W-:Y:S05]  /*2290*/  @!P0 BRA `(.L_x_36) ;  /* 0x0000004400c08947 */ /* 0x002fea0003800000 */
.L_x_98:
[----:B------:R-:W-:-:S04]  /*22a0*/  UIADD3 UR6, UPT, UPT, UR6, 0x1, URZ ;  /* 0x0000000106067890 */ /* 0x000fc8000fffe0ff */
[----:B------:R-:W-:-:S04]  /*22b0*/  UISETP.NE.AND UP0, UPT, UR6, 0x2, UPT ;  /* 0x000000020600788c */ /* 0x000fc8000bf05270 */
[----:B------:R-:W-:Y:S02]  /*22c0*/  USEL UR4, URZ, 0x1, UP0 ;  /* 0x00000001ff047887 */ /* 0x000fe40008000000 */
[----:B------:R-:W-:-:S04]  /*22d0*/  USEL UR6, UR6, URZ, UP0 ;  /* 0x000000ff06067287 */ /* 0x000fc80008000000 */
[----:B------:R-:W-:Y:S01]  /*22e0*/  ULEA UR6, UR6, UR5, 0x3 ;  /* 0x0000000506067291 */ /* 0x000fe2000f8e18ff */
[----:B-1----:R-:W-:-:S04]  /*22f0*/  LOP3.LUT R3, R15, UR4, RZ, 0x3c, !PT ;  /* 0x000000040f037c12 */ /* 0x002fc8000f8e3cff */
[----:B------:R-:W-:Y:S01]  /*2300*/  SHF.L.U32 R3, R3, 0x1f, RZ ;  /* 0x0000001f03037819 */ /* 0x000fe200000006ff */
[----:B----4-:R-:W-:-:S07]  /*2310*/  IMAD.U32 R0, RZ, RZ, UR6 ;  /* 0x00000006ff007e24 */ /* 0x010fce000f8e00ff */
.L_x_37:
[----:B-1----:R1:W2:Y:S02]  /*2320*/  SYNCS.PHASECHK.TRANS64.TRYWAIT P0, [R0+URZ], R3 ;  /* 0x00000003000075a7 */ /* 0x0022a400080011ff */
[----:B--2---:R-:W-:Y:S05]  /*2330*/  @!P0 NANOSLEEP.SYNCS 0x989680 ;  /* 0x009896800000895d */ /* 0x004fea0003900000 */
[----:B------:R-:W2:Y:S02]  /*2340*/  @!P0 SYNCS.PHASECHK.TRANS64 P0, [R0+URZ], R3 ;  /* 0x00000003000085a7 */ /* 0x000ea400080010ff */
[----:B--2---:R-:W-:Y:S05]  /*2350*/  @P0 EXIT ;  /* 0x000000000000094d */ /* 0x004fea0003800000 */
[----:B------:R-:W-:Y:S05]  /*2360*/  BRA `(.L_x_37) ;  /* 0xfffffffc00ec7947 */ /* 0x000fea000383ffff */
.L_x_17:
[----:B------:R-:W-:-:S04]  /*2370*/  UISETP.NE.AND UP1, UPT, UR37, URZ, UPT ;  /* 0x000000ff2500728c */ /* 0x000fc8000bf25270 */
[----:B------:R-:W-:-:S09]  /*2380*/  UISETP.NE.OR UP1, UPT, UR8, 0x1, UP1 ;  /* 0x000000010800788c */ /* 0x000fd20008f25670 */
[----:B------:R-:W-:Y:S05]  /*2390*/  BRA.U UP1, `(.L_x_38) ;  /* 0x0000000501487547 */ /* 0x000fea000b800000 */
[----:B------:R-:W-:Y:S01]  /*23a0*/  ISETP.NE.AND P2, PT, R2, RZ, PT ;  /* 0x000000ff0200720c */ /* 0x000fe20003f45270 */
[----:B------:R-:W-:Y:S01]  /*23b0*/  IMAD.MOV.U32 R12, RZ, RZ, 0x1 ;  /* 0x00000001ff0c7424 */ /* 0x000fe200078e00ff */
[----:B------:R-:W-:Y:S02]  /*23c0*/  CS2R R10, SRZ ;  /* 0x00000000000a7805 */ /* 0x000fe4000001ff00 */
[----:B------:R-:W-:Y:S01]  /*23d0*/  CS2R R8, SRZ ;  /* 0x0000000000087805 */ /* 0x000fe2000001ff00 */
[----:B------:R-:W-:Y:S01]  /*23e0*/  UMOV UR4, 0x400 ;  /* 0x0000040000047882 */ /* 0x000fe20000000000 */
[----:B------:R-:W-:Y:S01]  /*23f0*/  UMOV UR6, URZ ;  /* 0x000000ff00067c82 */ /* 0x000fe20008000000 */
[----:B------:R-:W-:-:S12]  /*2400*/  ULEA UR37, UR37, UR4, 0x18 ;  /* 0x0000000425257291 */ /* 0x000fd8000f8ec0ff */
.L_x_42:
[----:B------:R-:W-:Y:S02]  /*2410*/  LEA R0, R8, UR37, 0x3 ;  /* 0x0000002508007c11 */ /* 0x000fe4000f8e18ff */
[----:B------:R-:W-:-:S03]  /*2420*/  SHF.L.U32 R5, R9, 0x1f, RZ ;  /* 0x0000001f09057819 */ /* 0x000fc600000006ff */
[----:B------:R-:W-:Y:S01]  /*2430*/  VIADD R4, R0, 0xb0 ;  /* 0x000000b000047836 */ /* 0x000fe20000000000 */
[----:B------:R-:W1:Y:S02]  /*2440*/  SYNCS.PHASECHK.TRANS64.TRYWAIT P0, [R0+URZ+0xa0], R5 ;  /* 0x0000a005000075a7 */ /* 0x000e6400080011ff */
[----:B-1----:R-:W-:Y:S05]  /*2450*/  @!P0 BRA `(.L_x_39) ;  /* 0x0000004400688947 */ /* 0x002fea0003800000 */
.L_x_99:
[----:B------:R-:W-:Y:S01]  /*2460*/  ULEA UR5, UR6, UR37, 0x3 ;  /* 0x0000002506057291 */ /* 0x000fe2000f8e18ff */
[----:B------:R-:W-:Y:S02]  /*2470*/  PRMT R4, RZ, 0x654, R4 ;  /* 0x00000654ff047816 */ /* 0x000fe40000000004 */
[----:B-1----:R-:W-:Y:S01]  /*2480*/  SHF.L.U32 R5, R12, 0x1f, RZ ;  /* 0x0000001f0c057819 */ /* 0x002fe200000006ff */
[----:B------:R-:W-:Y:S01]  /*2490*/  UIADD3 UR4, UPT, UPT, UR5, 0x40, URZ ;  /* 0x0000004005047890 */ /* 0x000fe2000fffe0ff */
[----:B------:R1:W-:Y:S05]  /*24a0*/  SYNCS.ARRIVE.TRANS64.RED.A1T0 RZ, [R4+URZ], RZ ;  /* 0x000000ff04ff79a7 */ /* 0x0003ea00081004ff */
[----:B------:R-:W-:Y:S01]  /*24b0*/  IMAD.U32 R7, RZ, RZ, UR4 ;  /* 0x00000004ff077e24 */ /* 0x000fe2000f8e00ff */
[----:B------:R-:W2:Y:S04]  /*24c0*/  SYNCS.PHASECHK.TRANS64.TRYWAIT P0, [UR5+0x50], R5 ;  /* 0x00005005ff0075a7 */ /* 0x000ea80008001105 */
[----:B------:R-:W-:Y:S01]  /*24d0*/  PRMT R6, R2, 0x654, R7 ;  /* 0x0000065402067816 */ /* 0x000fe20000000007 */
[----:B-1----:R-:W-:Y:S01]  /*24e0*/  @!P2 IMAD.MOV.U32 R4, RZ, RZ, 0x10 ;  /* 0x00000010ff04a424 */ /* 0x002fe200078e00ff */
[----:B--2---:R-:W-:Y:S06]  /*24f0*/  @!P0 BRA `(.L_x_40) ;  /* 0x0000004400548947 */ /* 0x004fec0003800000 */
.L_x_101:
[----:B------:R-:W-:Y:S01]  /*2500*/  ULEA UR4, UR6, UR37, 0x4 ;  /* 0x0000002506047291 */ /* 0x000fe2000f8e20ff */
[----:B------:R-:W-:Y:S01]  /*2510*/  SEL R3, R6, R3, !P2 ;  /* 0x0000000306037207 */ /* 0x000fe20005000000 */
[----:B------:R-:W-:Y:S01]  /*2520*/  UIADD3 UR5, UPT, UPT, UR5, 0x40, URZ ;  /* 0x0000004005057890 */ /* 0x000fe2000fffe0ff */
[----:B-1----:R-:W-:Y:S01]  /*2530*/  LEA R0, R11, UR37, 0x3 ;  /* 0x000000250b007c11 */ /* 0x002fe2000f8e18ff */
[----:B------:R-:W-:Y:S01]  /*2540*/  UIADD3 UR4, UPT, UPT, UR4, 0xd0, URZ ;  /* 0x000000d004047890 */ /* 0x000fe2000fffe0ff */
[----:B------:R-:W-:Y:S01]  /*2550*/  SHF.L.U32 R5, R10, 0x1f, RZ ;  /* 0x0000001f0a057819 */ /* 0x000fe200000006ff */
[----:B------:R1:W-:Y:S01]  /*2560*/  @!P2 SYNCS.ARRIVE.TRANS64.RED RZ, [R3+URZ], R4 ;  /* 0x0000000403ffa9a7 */ /* 0x0003e200080004ff */
[----:B------:R-:W-:Y:S01]  /*2570*/  UIADD3 UR6, UPT, UPT, UR6, 0x1, URZ ;  /* 0x0000000106067890 */ /* 0x000fe2000fffe0ff */
[----:B------:R-:W-:-:S03]  /*2580*/  VIADD R8, R8, 0x1 ;  /* 0x0000000108087836 */ /* 0x000fc60000000000 */
[----:B------:R-:W-:Y:S02]  /*2590*/  UISETP.NE.AND UP0, UPT, UR6, 0x2, UPT ;  /* 0x000000020600788c */ /* 0x000fe4000bf05270 */
[----:B------:R-:W-:Y:S06]  /*25a0*/  UGETNEXTWORKID.BROADCAST [UR4], [UR5] ;  /* 0x00000000040073ca */ /* 0x000fec0008000100 */
[----:B------:R-:W-:Y:S01]  /*25b0*/  USEL UR4, URZ, 0x1, UP0 ;  /* 0x00000001ff047887 */ /* 0x000fe20008000000 */
[----:B------:R-:W-:Y:S01]  /*25c0*/  ISETP.NE.AND P0, PT, R8, 0x2, PT ;  /* 0x000000020800780c */ /* 0x000fe20003f05270 */
[----:B------:R-:W-:Y:S01]  /*25d0*/  USEL UR6, UR6, URZ, UP0 ;  /* 0x000000ff06067287 */ /* 0x000fe20008000000 */
[----:B------:R-:W2:Y:S03]  /*25e0*/  SYNCS.PHASECHK.TRANS64.TRYWAIT P1, [R0+URZ+0x40], R5 ;  /* 0x00004005000075a7 */ /* 0x000ea600080211ff */
[----:B------:R-:W-:Y:S01]  /*25f0*/  LOP3.LUT R12, R12, UR4, RZ, 0x3c, !PT ;  /* 0x000000040c0c7c12 */ /* 0x000fe2000f8e3cff */
[----:B-12---:R-:W-:Y:S07]  /*2600*/  @!P1 BRA `(.L_x_41) ;  /* 0x0000004400289947 */ /* 0x006fee0003800000 */
.L_x_102:
[C---:B------:R-:W-:Y:S01]  /*2610*/  LEA R4, R11.reuse, UR37, 0x4 ;  /* 0x000000250b047c11 */ /* 0x040fe2000f8e20ff */
[----:B-1----:R-:W-:Y:S01]  /*2620*/  VIADD R0, R0, 0x50 ;  /* 0x0000005000007836 */ /* 0x002fe20000000000 */
[----:B------:R-:W-:Y:S01]  /*2630*/  SEL R8, R8, RZ, P0 ;  /* 0x000000ff08087207 */ /* 0x000fe20000000000 */
[----:B------:R-:W-:-:S03]  /*2640*/  VIADD R11, R11, 0x1 ;  /* 0x000000010b0b7836 */ /* 0x000fc60000000000 */
[----:B------:R-:W1:Y:S01]  /*2650*/  LDS.128 R4, [R4+0xd0] ;  /* 0x0000d00004047984 */ /* 0x000e620000000c00 */
[----:B------:R-:W-:Y:S02]  /*2660*/  PRMT R0, RZ, 0x654, R0 ;  /* 0x00000654ff007816 */ /* 0x000fe40000000000 */
[C---:B------:R-:W-:Y:S01]  /*2670*/  ISETP.NE.AND P1, PT, R11.reuse, 0x2, PT ;  /* 0x000000020b00780c */ /* 0x040fe20003f25270 */
[----:B------:R-:W-:Y:S01]  /*2680*/  @!PT LDS RZ, [RZ] ;  /* 0x00000000fffff984 */ /* 0x000fe20000000800 */
[----:B------:R-:W-:Y:S01]  /*2690*/  @!PT LDS RZ, [RZ] ;  /* 0x00000000fffff984 */ /* 0x000fe20000000800 */
[----:B------:R-:W-:Y:S01]  /*26a0*/  @!PT LDS RZ, [RZ] ;  /* 0x00000000fffff984 */ /* 0x000fe20000000800 */
[----:B------:R-:W-:Y:S01]  /*26b0*/  @!PT LDS RZ, [RZ] ;  /* 0x00000000fffff984 */ /* 0x000fe20000000800 */
[----:B------:R2:W-:Y:S06]  /*26c0*/  MEMBAR.ALL.CTA ;  /* 0x0000000000007992 */ /* 0x0005ec0000008000 */
[----:B--2---:R-:W2:Y:S01]  /*26d0*/  FENCE.VIEW.ASYNC.S ;  /* 0x00000000000073c6 */ /* 0x004ea20000000000 */
[----:B------:R-:W-:Y:S01]  /*26e0*/  SEL R11, R11, RZ, P1 ;  /* 0x000000ff0b0b7207 */ /* 0x000fe20000800000 */
[----:B--2---:R2:W-:Y:S01]  /*26f0*/  SYNCS.ARRIVE.TRANS64.RED.A1T0 RZ, [R0+URZ], RZ ;  /* 0x000000ff00ff79a7 */ /* 0x0045e200081004ff */
[----:B-1----:R-:W-:-:S02]  /*2700*/  LOP3.LUT P3, RZ, R6, 0x1, RZ, 0xc0, !PT ;  /* 0x0000000106ff7812 */ /* 0x002fc4000786c0ff */
[----:B------:R-:W-:-:S04]  /*2710*/  SEL R5, RZ, 0x1, P1 ;  /* 0x00000001ff057807 */ /* 0x000fc80000800000 */
[----:B------:R-:W-:Y:S02]  /*2720*/  LOP3.LUT R10, R10, R5, RZ, 0x3c, !PT ;  /* 0x000000050a0a7212 */ /* 0x000fe400078e3cff */
[----:B--2---:R-:W-:-:S04]  /*2730*/  SEL R0, RZ, 0x1, P0 ;  /* 0x00000001ff007807 */ /* 0x004fc80000000000 */
[----:B------:R-:W-:Y:S01]  /*2740*/  LOP3.LUT R9, R9, R0, RZ, 0x3c, !PT ;  /* 0x0000000009097212 */ /* 0x000fe200078e3cff */
[----:B------:R-:W-:Y:S06]  /*2750*/  @P3 BRA `(.L_x_42) ;  /* 0xfffffffc002c3947 */ /* 0x000fec000383ffff */
[----:B------:R-:W-:Y:S01]  /*2760*/  ULEA UR5, UR6, UR37, 0x3 ;  /* 0x0000002506057291 */ /* 0x000fe2000f8e18ff */
[----:B------:R-:W-:-:S08]  /*2770*/  SHF.L.U32 R3, R12, 0x1f, RZ ;  /* 0x0000001f0c037819 */ /* 0x000fd000000006ff */
[----:B------:R-:W1:Y:S02]  /*2780*/  SYNCS.PHASECHK.TRANS64 P0, [UR5+0x50], R3 ;  /* 0x00005003ff0075a7 */ /* 0x000e640008001005 */
[----:B-1----:R-:W-:Y:S05]  /*2790*/  @P0 BRA `(.L_x_43) ;  /* 0x0000000000080947 */ /* 0x002fea0003800000 */
[----:B------:R-:W1:Y:S02]  /*27a0*/  SYNCS.PHASECHK.TRANS64.TRYWAIT P0, [UR5+0x50], R3 ;  /* 0x00005003ff0075a7 */ /* 0x000e640008001105 */
[----:B-1----:R-:W-:Y:S05]  /*27b0*/  @!P0 BRA `(.L_x_44) ;  /* 0x0000004000d08947 */ /* 0x002fea0003800000 */
.L_x_43:
[----:B------:R-:W-:-:S04]  /*27c0*/  UIADD3 UR4, UPT, UPT, UR6, 0x1, URZ ;  /* 0x0000000106047890 */ /* 0x000fc8000fffe0ff */
[----:B------:R-:W-:-:S04]  /*27d0*/  UISETP.NE.AND UP0, UPT, UR4, 0x2, UPT ;  /* 0x000000020400788c */ /* 0x000fc8000bf05270 */
[----:B------:R-:W-:Y:S02]  /*27e0*/  USEL UR7, URZ, 0x1, UP0 ;  /* 0x00000001ff077887 */ /* 0x000fe40008000000 */
[----:B------:R-:W-:-:S04]  /*27f0*/  USEL UR4, UR4, URZ, UP0 ;  /* 0x000000ff04047287 */ /* 0x000fc80008000000 */
[----:B------:R-:W-:Y:S01]  /*2800*/  ULEA UR4, UR4, UR37, 0x3 ;  /* 0x0000002504047291 */ /* 0x000fe2000f8e18ff */
[----:B-1----:R-:W-:-:S04]  /*2810*/  LOP3.LUT R3, R12, UR7, RZ, 0x3c, !PT ;  /* 0x000000070c037c12 */ /* 0x002fc8000f8e3cff */
[----:B------:R-:W-:-:S04]  /*2820*/  SHF.L.U32 R0, R3, 0x1f, RZ ;  /* 0x0000001f03007819 */ /* 0x000fc800000006ff */
[----:B------:R-:W1:Y:S02]  /*2830*/  SYNCS.PHASECHK.TRANS64 P0, [UR4+0x50], R0 ;  /* 0x00005000ff0075a7 */ /* 0x000e640008001004 */
[----:B-1----:R-:W-:Y:S05]  /*2840*/  @P0 EXIT ;  /* 0x000000000000094d */ /* 0x002fea0003800000 */
[----:B------:R-:W-:Y:S02]  /*2850*/  SHF.L.U32 R3, R3, 0x1f, RZ ;  /* 0x0000001f03037819 */ /* 0x000fe400000006ff */
[----:B------:R-:W-:-:S07]  /*2860*/  MOV R0, UR4 ;  /* 0x0000000400007c02 */ /* 0x000fce0008000f00 */
.L_x_45:
[----:B-1----:R1:W2:Y:S02]  /*2870*/  SYNCS.PHASECHK.TRANS64.TRYWAIT P0, [R0+URZ+0x50], R3 ;  /* 0x00005003000075a7 */ /* 0x0022a400080011ff */
[----:B--2---:R-:W-:Y:S05]  /*2880*/  @!P0 NANOSLEEP.SYNCS 0x989680 ;  /* 0x009896800000895d */ /* 0x004fea0003900000 */
[----:B------:R-:W2:Y:S02]  /*2890*/  @!P0 SYNCS.PHASECHK.TRANS64 P0, [R0+URZ+0x50], R3 ;  /* 0x00005003000085a7 */ /* 0x000ea400080010ff */
[----:B--2---:R-:W-:Y:S05]  /*28a0*/  @P0 EXIT ;  /* 0x000000000000094d */ /* 0x004fea0003800000 */
[----:B------:R-:W-:Y:S05]  /*28b0*/  BRA `(.L_x_45) ;  /* 0xfffffffc00ec7947 */ /* 0x000fea000383ffff */
.L_x_38:
[----:B------:R-:W-:-:S09]  /*28c0*/  UISETP.NE.AND UP1, UPT, UR8, URZ, UPT ;  /* 0x000000ff0800728c */ /* 0x000fd2000bf25270 */
[----:B------:R-:W-:Y:S05]  /*28d0*/  BRA.U UP1, `(.L_x_46) ;  /* 0x0000000d017c7547 */ /* 0x000fea000b800000 */
[----:B------:R-:W-:Y:S01]  /*28e0*/  UMOV UR4, 0x40 ;  /* 0x0000004000047882 */ /* 0x000fe20000000000 */
[----:B------:R-:W-:Y:S01]  /*28f0*/  NOP ;  /* 0x0000000000007918 */ /* 0x000fe20000000000 */
[----:B------:R-:W-:Y:S01]  /*2900*/  ULEA UR4, UR37, UR4, 0x18 ;  /* 0x0000000425047291 */ /* 0x000fe2000f8ec0ff */
[----:B------:R-:W-:Y:S02]  /*2910*/  UMOV UR5, 0x400 ;  /* 0x0000040000057882 */ /* 0x000fe40000000000 */
[----:B------:R-:W-:-:S06]  /*2920*/  ULEA UR37, UR37, UR5, 0x18 ;  /* 0x0000000525257291 */ /* 0x000fcc000f8ec0ff */
[----:B------:R-:W1:Y:S02]  /*2930*/  LDS.U8 R0, [UR4+0x1c] ;  /* 0x00001c04ff007984 */ /* 0x000e640008000000 */
[----:B-1----:R-:W-:-:S13]  /*2940*/  ISETP.NE.AND P0, PT, R0, RZ, PT ;  /* 0x000000ff0000720c */ /* 0x002fda0003f05270 */
[----:B------:R-:W-:Y:S05]  /*2950*/  @P0 BRA `(.L_x_47) ;  /* 0x0000000000580947 */ /* 0x000fea0003800000 */
[----:B------:R-:W-:-:S13]  /*2960*/  ELECT P0, URZ, PT ;  /* 0x0000000000ff782f */ /* 0x000fda0003800000 */
[----:B------:R-:W-:Y:S05]  /*2970*/  @!P0 BRA `(.L_x_48) ;  /* 0x0000000000608947 */ /* 0x000fea0003800000 */
[----:B------:R-:W-:Y:S01]  /*2980*/  UMOV UR5, 0x10 ;  /* 0x0000001000057882 */ /* 0x000fe20000000000 */
[----:B------:R-:W-:Y:S01]  /*2990*/  HFMA2 R0, -RZ, RZ, 0, 5.9604644775390625e-08 ;  /* 0x00000001ff007431 */ /* 0x000fe200000001ff */
[----:B------:R-:W-:-:S03]  /*29a0*/  MOV R2, 0xffff ;  /* 0x0000ffff00027802 */ /* 0x000fc60000000f00 */
[----:B------:R-:W-:Y:S04]  /*29b0*/  DEPBAR.LE SB1, 0x36 ;  /* 0x00009d800000791a */ /* 0x000fe80000000000 */
[----:B------:R-:W1:Y:S02]  /*29c0*/  UTCATOMSWS.FIND_AND_SET.ALIGN UP0, UR5, UR5 ;  /* 0x00000005000575e3 */ /* 0x000e640008000800 */
[----:B-1----:R-:W-:Y:S01]  /*29d0*/  MOV R3, UR5 ;  /* 0x0000000500037c02 */ /* 0x002fe20008000f00 */
[----:B------:R-:W-:Y:S06]  /*29e0*/  BRA.U UP0, `(.L_x_49) ;  /* 0x0000000100187547 */ /* 0x000fec000b800000 */
.L_x_50:
[----:B------:R-:W-:Y:S05]  /*29f0*/  NANOSLEEP 0x64 ;  /* 0x000000640000795d */ /* 0x000fea0003800000 */
[----:B------:R-:W-:-:S05]  /*2a00*/  UMOV UR5, 0x10 ;  /* 0x0000001000057882 */ /* 0x000fca0000000000 */
[----:B------:R-:W-:Y:S04]  /*2a10*/  DEPBAR.LE SB1, 0x36 ;  /* 0x00009d800000791a */ /* 0x000fe80000000000 */
[----:B------:R-:W1:Y:S02]  /*2a20*/  UTCATOMSWS.FIND_AND_SET.ALIGN UP0, UR5, UR5 ;  /* 0x00000005000575e3 */ /* 0x000e640008000800 */
[----:B-1----:R-:W-:Y:S01]  /*2a30*/  MOV R3, UR5 ;  /* 0x0000000500037c02 */ /* 0x002fe20008000f00 */
[----:B------:R-:W-:Y:S05]  /*2a40*/  BRA.U !UP0, `(.L_x_50) ;  /* 0xfffffffd08e87547 */ /* 0x000fea000b83ffff */
.L_x_49:
[-C--:B------:R-:W-:Y:S02]  /*2a50*/  SHF.L.U32 R2, R2, R3.reuse, RZ ;  /* 0x0000000302027219 */ /* 0x080fe400000006ff */
[----:B------:R-:W-:Y:S01]  /*2a60*/  SHF.L.U32 R0, R0, R3, RZ ;  /* 0x0000000300007219 */ /* 0x000fe200000006ff */
[----:B------:R-:W-:Y:S02]  /*2a70*/  IMAD.SHL.U32 R3, R3, 0x20, RZ ;  /* 0x0000002003037824 */ /* 0x000fe400078e00ff */
[----:B------:R1:W-:Y:S04]  /*2a80*/  ATOMS.OR RZ, [UR4+0x14], R2 ;  /* 0x00001402ffff798c */ /* 0x0003e8000b000004 */
[----:B------:R1:W-:Y:S04]  /*2a90*/  ATOMS.OR RZ, [UR4+0x18], R0 ;  /* 0x00001800ffff798c */ /* 0x0003e8000b000004 */
[----:B------:R1:W-:Y:S01]  /*2aa0*/  STS [UR37+0xf0], R3 ;  /* 0x0000f003ff007988 */ /* 0x0003e20008000825 */
[----:B------:R-:W-:Y:S05]  /*2ab0*/  BRA `(.L_x_48) ;  /* 0x0000000000107947 */ /* 0x000fea0003800000 */
.L_x_47:
[----:B------:R-:W-:Y:S02]  /*2ac0*/  MOV R0, 0xffffffff ;  /* 0xffffffff00007802 */ /* 0x000fe40000000f00 */
[----:B------:R-:W-:-:S03]  /*2ad0*/  MOV R2, 0x2b00 ;  /* 0x00002b0000027802 */ /* 0x000fc60000000f00 */
[----:B------:R1:W-:Y:S04]  /*2ae0*/  STS [UR37+0xf0], R0 ;  /* 0x0000f000ff007988 */ /* 0x0003e80008000825 */
[----:B-1-3-5:R-:W-:Y:S05]  /*2af0*/  CALL.REL.NOINC `($__internal_1_$__cuda_sm10x_tcgen05_guardrail_trap_phase_invalid_during_alloc) ;  /* 0x00000044004c7944 */ /* 0x02afea0003c00000 */
.L_x_48:
[----:B------:R-:W-:Y:S05]  /*2b00*/  WARPSYNC.ALL ;  /* 0x0000000000007948 */ /* 0x000fea0003800000 */
[----:B------:R-:W2:Y:S01]  /*2b10*/  S2UR UR6, SR_CgaCtaId ;  /* 0x00000000000679c3 */ /* 0x000ea20000008800 */
[----:B------:R-:W-:Y:S01]  /*2b20*/  UMOV UR4, 0x400 ;  /* 0x0000040000047882 */ /* 0x000fe20000000000 */
[----:B------:R-:W-:-:S06]  /*2b30*/  NOP ;  /* 0x0000000000007918 */ /* 0x000fcc0000000000 */
[----:B------:R-:W-:Y:S06]  /*2b40*/  BAR.ARV 0x6, 0xa0 ;  /* 0x0182800000007b1d */ /* 0x000fec0000002000 */
[----:B------:R-:W4:Y:S01]  /*2b50*/  LDCU UR7, c[0x0][0x38c] ;  /* 0x00007180ff0777ac */ /* 0x000f220008000800 */
[----:B------:R-:W-:Y:S01]  /*2b60*/  IMAD.MOV.U32 R11, RZ, RZ, 0x1 ;  /* 0x00000001ff0b7424 */ /* 0x000fe200078e00ff */
[----:B------:R-:W-:Y:S01]  /*2b70*/  CS2R R8, SRZ ;  /* 0x0000000000087805 */ /* 0x000fe2000001ff00 */
[----:B------:R-:W-:Y:S01]  /*2b80*/  IMAD.MOV.U32 R10, RZ, RZ, RZ ;  /* 0x000000ffff0a7224 */ /* 0x000fe200078e00ff */
[----:B------:R-:W-:Y:S01]  /*2b90*/  UMOV UR18, URZ ;  /* 0x000000ff00127c82 */ /* 0x000fe20008000000 */
[----:B------:R-:W-:Y:S01]  /*2ba0*/  UMOV UR17, URZ ;  /* 0x000000ff00117c82 */ /* 0x000fe20008000000 */
[----:B------:R-:W-:Y:S01]  /*2bb0*/  UMOV UR22, 0x0 ;  /* 0x0000000000167882 */ /* 0x000fe20000000000 */
[----:B------:R-:W-:Y:S01]  /*2bc0*/  UMOV UR23, 0x81004a0 ;  /* 0x081004a000177882 */ /* 0x000fe20000000000 */
[----:B------:R-:W-:Y:S01]  /*2bd0*/  UMOV UR20, 0x0 ;  /* 0x0000000000147882 */ /* 0x000fe20000000000 */
[----:B------:R-:W-:Y:S01]  /*2be0*/  UMOV UR21, 0x81004a0 ;  /* 0x081004a000157882 */ /* 0x000fe20000000000 */
[----:B--2---:R-:W-:Y:S01]  /*2bf0*/  ULEA UR6, UR6, UR4, 0x18 ;  /* 0x0000000406067291 */ /* 0x004fe2000f8ec0ff */
[----:B------:R-:W2:Y:S03]  /*2c00*/  LDCU UR4, c[0x0][0x38c] ;  /* 0x00007180ff0477ac */ /* 0x000ea60008000800 */
[----:B------:R-:W-:-:S02]  /*2c10*/  UIADD3 UR11, UPT, UPT, UR6, 0x4400, URZ ;  /* 0x00004400060b7890 */ /* 0x000fc4000fffe0ff */
[----:B----4-:R-:W-:-:S03]  /*2c20*/  UIADD3 UR7, UPT, UPT, UR7, 0x3f, URZ ;  /* 0x0000003f07077890 */ /* 0x010fc6000fffe0ff */
[----:B-1----:R-:W1:Y:S01]  /*2c30*/  LDS R0, [UR6+0xf0] ;  /* 0x0000f006ff007984 */ /* 0x002e620008000800 */
[----:B------:R-:W-:Y:S02]  /*2c40*/  UIADD3 UR12, UPT, UPT, UR6, 0x8400, URZ ;  /* 0x00008400060c7890 */ /* 0x000fe4000fffe0ff */
[----:B------:R-:W-:Y:S02]  /*2c50*/  USHF.R.S32.HI UR5, URZ, 0x1f, UR7 ;  /* 0x0000001fff057899 */ /* 0x000fe40008011407 */
[----:B------:R-:W-:Y:S02]  /*2c60*/  USHF.R.U32.HI UR11, URZ, 0x4, UR11 ;  /* 0x00000004ff0b7899 */ /* 0x000fe4000801160b */
[----:B------:R-:W-:Y:S02]  /*2c70*/  ULEA.HI UR5, UR5, UR7, URZ, 0x6 ;  /* 0x0000000705057291 */ /* 0x000fe4000f8f30ff */
[----:B------:R-:W-:Y:S02]  /*2c80*/  USHF.R.U32.HI UR12, URZ, 0x4, UR12 ;  /* 0x00000004ff0c7899 */ /* 0x000fe4000801160c */
[----:B------:R-:W-:-:S02]  /*2c90*/  USHF.R.S32.HI UR5, URZ, 0x6, UR5 ;  /* 0x00000006ff057899 */ /* 0x000fc40008011405 */
[----:B------:R-:W-:Y:S02]  /*2ca0*/  ULOP3.LUT UR11, UR11, 0x3fff, URZ, 0xc0, !UPT ;  /* 0x00003fff0b0b7892 */ /* 0x000fe4000f8ec0ff */
[----:B------:R-:W-:Y:S02]  /*2cb0*/  UISETP.LT.AND UP0, UPT, UR5, 0x1, UPT ;  /* 0x000000010500788c */ /* 0x000fe4000bf01270 */
[----:B------:R-:W-:Y:S02]  /*2cc0*/  ULOP3.LUT UR12, UR12, 0x3fff, URZ, 0xc0, !UPT ;  /* 0x00003fff0c0c7892 */ /* 0x000fe4000f8ec0ff */
[----:B------:R-:W-:Y:S02]  /*2cd0*/  USEL UR10, UR5, 0x1, !UP0 ;  /* 0x00000001050a7887 */ /* 0x000fe4000c000000 */
[----:B------:R-:W-:Y:S02]  /*2ce0*/  ULOP3.LUT UR11, UR11, 0x10000, URZ, 0xfc, !UPT ;  /* 0x000100000b0b7892 */ /* 0x000fe4000f8efcff */
[----:B------:R-:W-:-:S02]  /*2cf0*/  ULOP3.LUT UR12, UR12, 0x10000, URZ, 0xfc, !UPT ;  /* 0x000100000c0c7892 */ /* 0x000fc4000f8efcff */
[----:B------:R-:W-:Y:S02]  /*2d00*/  UIADD3 UR10, UPT, UPT, -UR10, URZ, URZ ;  /* 0x000000ff0a0a7290 */ /* 0x000fe4000fffe1ff */
[----:B--2---:R-:W-:Y:S01]  /*2d10*/  UISETP.GE.AND UP3, UPT, UR4, 0x1, UPT ;  /* 0x000000010400788c */ /* 0x004fe2000bf66270 */
[----:B-1----:R-:W-:-:S15]  /*2d20*/  R2UR UR19, R0 ;  /* 0x00000000001372ca */ /* 0x002fde00000e0000 */
.L_x_57:
[----:B------:R-:W-:Y:S02]  /*2d30*/  LEA R0, R10, UR6, 0x3 ;  /* 0x000000060a007c11 */ /* 0x000fe4000f8e18ff */
[----:B------:R-:W-:Y:S02]  /*2d40*/  SHF.L.U32 R5, R9, 0x1f, RZ ;  /* 0x0000001f09057819 */ /* 0x000fe400000006ff */
[----:B------:R-:W-:Y:S01]  /*2d50*/  PLOP3.LUT P0, PT, PT, PT, UP3, 0x80, 0x8 ;  /* 0x000000000008781c */ /* 0x000fe20003f0f038 */
[----:B------:R-:W-:Y:S01]  /*2d60*/  VIADD R3, R0, 0x50 ;  /* 0x0000005000037836 */ /* 0x000fe20000000000 */
[----:B-1----:R-:W1:Y:S02]  /*2d70*/  SYNCS.PHASECHK.TRANS64.TRYWAIT P1, [R0+URZ+0x40], R5 ;  /* 0x00004005000075a7 */ /* 0x002e6400080211ff */
[----:B-1--4-:R-:W-:Y:S09]  /*2d80*/  @!P1 BRA `(.L_x_51) ;  /* 0x0000003c00749947 */ /* 0x012ff20003800000 */
.L_x_104:
[----:B------:R-:W-:Y:S01]  /*2d90*/  LEA R4, R10, UR6, 0x4 ;  /* 0x000000060a047c11 */ /* 0x000fe2000f8e20ff */
[----:B------:R-:W-:Y:S01]  /*2da0*/  @UP3 ULEA UR4, UR17, UR6, 0x3 ;  /* 0x0000000611043291 */ /* 0x000fe2000f8e18ff */
[----:B------:R-:W-:Y:S01]  /*2db0*/  PLOP3.LUT P2, PT, PT, PT, PT, 0x80, 0x8 ;  /* 0x000000000008781c */ /* 0x000fe20003f4f070 */
[----:B------:R-:W-:Y:S01]  /*2dc0*/  ULEA UR8, UR18, UR6, 0x3 ;  /* 0x0000000612087291 */ /* 0x000fe2000f8e18ff */
[----:B------:R-:W-:Y:S01]  /*2dd0*/  PRMT R3, RZ, 0x654, R3 ;  /* 0x00000654ff037816 */ /* 0x000fe20000000003 */
[----:B------:R-:W-:Y:S01]  /*2de0*/  ULEA UR9, UR18, UR19, 0x6 ;  /* 0x0000001312097291 */ /* 0x000fe2000f8e30ff */
[----:B-1----:R-:W1:Y:S01]  /*2df0*/  LDS.128 R4, [R4+0xd0] ;  /* 0x0000d00004047984 */ /* 0x002e620000000c00 */
[----:B------:R-:W-:Y:S02]  /*2e00*/  @P0 SHF.L.U32 R2, R8, 0x1f, RZ ;  /* 0x0000001f08020819 */ /* 0x000fe400000006ff */
[----:B------:R-:W-:Y:S01]  /*2e10*/  SHF.L.U32 R0, R11, 0x1f, RZ ;  /* 0x0000001f0b007819 */ /* 0x000fe200000006ff */
[----:B------:R-:W-:Y:S01]  /*2e20*/  @!PT LDS RZ, [RZ] ;  /* 0x00000000fffff984 */ /* 0x000fe20000000800 */
[----:B------:R-:W-:Y:S01]  /*2e30*/  @!PT LDS RZ, [RZ] ;  /* 0x00000000fffff984 */ /* 0x000fe20000000800 */
[----:B------:R-:W-:Y:S01]  /*2e40*/  @!PT LDS RZ, [RZ] ;  /* 0x00000000fffff984 */ /* 0x000fe20000000800 */
[----:B------:R-:W-:Y:S01]  /*2e50*/  @!PT LDS RZ, [RZ] ;  /* 0x00000000fffff984 */ /* 0x000fe20000000800 */
[----:B------:R2:W-:Y:S06]  /*2e60*/  MEMBAR.ALL.CTA ;  /* 0x0000000000007992 */ /* 0x0005ec0000008000 */
[----:B--2---:R-:W2:Y:S02]  /*2e70*/  FENCE.VIEW.ASYNC.S ;  /* 0x00000000000073c6 */ /* 0x004ea40000000000 */
[----:B--2---:R2:W-:Y:S01]  /*2e80*/  SYNCS.ARRIVE.TRANS64.RED.A1T0 RZ, [R3+URZ], RZ ;  /* 0x000000ff03ff79a7 */ /* 0x0045e200081004ff */
[----:B------:R2:W4:Y:S01]  /*2e90*/  @P0 SYNCS.PHASECHK.TRANS64.TRYWAIT P2, [UR4], R2 ;  /* 0x00000002ff0005a7 */ /* 0x0005220008041104 */
[----:B-1----:R-:W-:Y:S01]  /*2ea0*/  LOP3.LUT P1, RZ, R6, 0x1, RZ, 0xc0, !PT ;  /* 0x0000000106ff7812 */ /* 0x002fe2000782c0ff */
[----:B------:R-:W1:Y:S02]  /*2eb0*/  SYNCS.PHASECHK.TRANS64.TRYWAIT P0, [UR8+0x80], R0 ;  /* 0x00008000ff0075a7 */ /* 0x000e640008001108 */
[----:B-12-4-:R-:W-:Y:S10]  /*2ec0*/  @!P0 BRA `(.L_x_52) ;  /* 0x0000003c00388947 */ /* 0x016ff40003800000 */
.L_x_106:
[----:B------:R-:W-:Y:S01]  /*2ed0*/  IADD3 R10, PT, PT, R10, 0x1, RZ ;  /* 0x000000010a0a7810 */ /* 0x000fe20007ffe0ff */
[----:B------:R-:W-:Y:S06]  /*2ee0*/  BRA.U !UP3, `(.L_x_53) ;  /* 0x000000010b987547 */ /* 0x000fec000b800000 */
[----:B------:R-:W-:Y:S01]  /*2ef0*/  UPLOP3.LUT UP4, UPT, UPT, UPT, UPT, 0x40, 0x4 ;  /* 0x000000000004789c */ /* 0x000fe20003f8e870 */
[----:B------:R-:W-:Y:S01]  /*2f00*/  UMOV UR16, UR10 ;  /* 0x0000000a00107c82 */ /* 0x000fe20008000000 */
[----:B------:R-:W-:Y:S01]  /*2f10*/  UMOV UR15, UR5 ;  /* 0x00000005000f7c82 */ /* 0x000fe20008000000 */
[----:B------:R-:W-:-:S08]  /*2f20*/  UMOV UR14, UR17 ;  /* 0x00000011000e7c82 */ /* 0x000fd00008000000 */
.L_x_56:
[----:B------:R-:W-:Y:S02]  /*2f30*/  UIADD3 UR16, UPT, UPT, UR16, 0x1, URZ ;  /* 0x0000000110107890 */ /* 0x000fe4000fffe0ff */
[----:B--2---:R-:W-:Y:S02]  /*2f40*/  ULEA UR7, UR14, UR6, 0x3 ;  /* 0x000000060e077291 */ /* 0x004fe4000f8e18ff */
[----:B------:R-:W-:Y:S01]  /*2f50*/  UISETP.NE.AND UP0, UPT, UR16, URZ, UPT ;  /* 0x000000ff1000728c */ /* 0x000fe2000bf05270 */
[----:B----4-:R-:W-:Y:S10]  /*2f60*/  @P2 BRA `(.L_x_54) ;  /* 0x00000000000c2947 */ /* 0x010ff40003800000 */
[----:B-1----:R-:W-:Y:S04]  /*2f70*/  SHF.L.U32 R3, R8, 0x1f, RZ ;  /* 0x0000001f08037819 */ /* 0x002fe800000006ff */
[----:B------:R-:W1:Y:S02]  /*2f80*/  SYNCS.PHASECHK.TRANS64.TRYWAIT P0, [UR7], R3 ;  /* 0x00000003ff0075a7 */ /* 0x000e640008001107 */
[----:B-1----:R-:W-:Y:S05]  /*2f90*/  @!P0 BRA `(.L_x_55) ;  /* 0x0000003c001c8947 */ /* 0x002fea0003800000 */
.L_x_54:
[----:B------:R-:W-:Y:S01]  /*2fa0*/  UISETP.NE.AND UP1, UPT, UR15, 0x1, UPT ;  /* 0x000000010f00788c */ /* 0x000fe2000bf25270 */
[----:B------:R-:W-:Y:S01]  /*2fb0*/  PLOP3.LUT P2, PT, PT, PT, PT, 0x80, 0x8 ;  /* 0x000000000008781c */ /* 0x000fe20003f4f070 */
[----:B------:R-:W-:Y:S02]  /*2fc0*/  UIADD3 UR17, UPT, UPT, UR14, 0x1, URZ ;  /* 0x000000010e117890 */ /* 0x000fe4000fffe0ff */
[----:B------:R-:W-:Y:S02]  /*2fd0*/  ULEA UR24, UR14, UR12, 0x8 ;  /* 0x0000000c0e187291 */ /* 0x000fe4000f8e40ff */
[----:B------:R-:W-:Y:S01]  /*2fe0*/  UISETP.NE.AND UP2, UPT, UR17, 0x2, UPT ;  /* 0x000000021100788c */ /* 0x000fe2000bf45270 */
[----:B------:R-:W-:Y:S01]  /*2ff0*/  PLOP3.LUT P0, PT, PT, PT, UP1, 0x80, 0x8 ;  /* 0x000000000008781c */ /* 0x000fe20003f0f018 */
[----:B------:R-:W-:Y:S02]  /*3000*/  ULEA UR26, UR14, UR11, 0x9 ;  /* 0x0000000b0e1a7291 */ /* 0x000fe4000f8e48ff */
[----:B------:R-:W-:Y:S02]  /*3010*/  USEL UR13, URZ, 0x1, UP2 ;  /* 0x00000001ff0d7887 */ /* 0x000fe40009000000 */
[----:B------:R-:W-:Y:S02]  /*3020*/  USEL UR17, UR17, URZ, UP2 ;  /* 0x000000ff11117287 */ /* 0x000fe40009000000 */
[----:B------:R-:W-:Y:S02]  /*3030*/  UIADD3 UR30, UPT, UPT, UR24, 0x2, URZ ;  /* 0x00000002181e7890 */ /* 0x000fe4000fffe0ff */
[----:B------:R-:W-:Y:S01]  /*3040*/  @UP1 ULEA UR4, UR17, UR6, 0x3 ;  /* 0x0000000611041291 */ /* 0x000fe2000f8e18ff */
[----:B------:R-:W-:Y:S01]  /*3050*/  LOP3.LUT R8, R8, UR13, RZ, 0x3c, !PT ;  /* 0x0000000d08087c12 */ /* 0x000fe2000f8e3cff */
[----:B------:R-:W-:Y:S02]  /*3060*/  UIADD3 UR28, UPT, UPT, UR26, 0x2, URZ ;  /* 0x000000021a1c7890 */ /* 0x000fe4000fffe0ff */
[----:B------:R-:W-:Y:S01]  /*3070*/  UIADD3 UR7, UPT, UPT, UR7, 0x10, URZ ;  /* 0x0000001007077890 */ /* 0x000fe2000fffe0ff */
[----:B-1----:R-:W-:Y:S01]  /*3080*/  @P0 SHF.L.U32 R0, R8, 0x1f, RZ ;  /* 0x0000001f08000819 */ /* 0x002fe200000006ff */
[----:B------:R-:W-:Y:S01]  /*3090*/  UMOV UR25, 0x80004020 ;  /* 0x8000402000197882 */ /* 0x000fe20000000000 */
[----:B------:R-:W-:Y:S01]  /*30a0*/  UMOV UR27, 0x80004020 ;  /* 0x80004020001b7882 */ /* 0x000fe20000000000 */
[----:B------:R-:W-:Y:S01]  /*30b0*/  UMOV UR31, 0x80004020 ;  /* 0x80004020001f7882 */ /* 0x000fe20000000000 */
[----:B------:R2:W4:Y:S01]  /*30c0*/  @P0 SYNCS.PHASECHK.TRANS64.TRYWAIT P2, [UR4], R0 ;  /* 0x00000000ff0005a7 */ /* 0x0005220008041104 */
[----:B------:R-:W-:Y:S01]  /*30d0*/  UIADD3 UR15, UPT, UPT, UR15, -0x1, URZ ;  /* 0xffffffff0f0f7890 */ /* 0x000fe2000fffe0ff */
[----:B------:R2:W-:Y:S01]  /*30e0*/  UTCIMMA gdesc[UR26], gdesc[UR24], tmem[UR9], tmem[UR22], idesc[UR23], UP4 ;  /* 0x00ff16181a0075ea */ /* 0x0005e2000a000109 */
[----:B------:R-:W-:Y:S01]  /*30f0*/  UPLOP3.LUT UP4, UPT, UPT, UPT, UPT, 0x80, 0x8 ;  /* 0x000000000008789c */ /* 0x000fe20003f8f070 */
[----:B------:R-:W-:Y:S01]  /*3100*/  UMOV UR29, 0x80004020 ;  /* 0x80004020001d7882 */ /* 0x000fe20000000000 */
[----:B------:R-:W-:Y:S01]  /*3110*/  UMOV UR14, UR17 ;  /* 0x00000011000e7c82 */ /* 0x000fe20008000000 */
[----:B------:R2:W-:Y:S01]  /*3120*/  UTCIMMA gdesc[UR28], gdesc[UR30], tmem[UR9], tmem[UR20], idesc[UR21], UPT ;  /* 0x00ff141e1c0075ea */ /* 0x0005e2000b800109 */
[----:B------:R2:W-:Y:S01]  /*3130*/  UTCBAR [UR7], URZ ;  /* 0x000000ff070073e9 */ /* 0x0005e200080000ff */
[----:B------:R-:W-:Y:S06]  /*3140*/  BRA.U UP0, `(.L_x_56) ;  /* 0xfffffffd00787547 */ /* 0x000fec000b83ffff */
.L_x_53:
[----:B------:R-:W-:Y:S01]  /*3150*/  UIADD3 UR18, UPT, UPT, UR18, 0x1, URZ ;  /* 0x0000000112127890 */ /* 0x000fe2000fffe0ff */
[C---:B------:R-:W-:Y:S01]  /*3160*/  ISETP.NE.AND P0, PT, R10.reuse, 0x2, PT ;  /* 0x000000020a00780c */ /* 0x040fe20003f05270 */
[----:B------:R-:W-:Y:S02]  /*3170*/  UIADD3 UR8, UPT, UPT, UR8, 0x60, URZ ;  /* 0x0000006008087890 */ /* 0x000fe4000fffe0ff */
[----:B------:R-:W-:Y:S01]  /*3180*/  UISETP.NE.AND UP0, UPT, UR18, 0x4, UPT ;  /* 0x000000041200788c */ /* 0x000fe2000bf05270 */
[----:B-12---:R-:W-:Y:S02]  /*3190*/  SEL R0, RZ, 0x1, P0 ;  /* 0x00000001ff007807 */ /* 0x006fe40000000000 */
[----:B------:R-:W-:Y:S01]  /*31a0*/  SEL R10, R10, RZ, P0 ;  /* 0x000000ff0a0a7207 */ /* 0x000fe20000000000 */
[----:B------:R-:W-:Y:S01]  /*31b0*/  USEL UR4, URZ, 0x1, UP0 ;  /* 0x00000001ff047887 */ /* 0x000fe20008000000 */
[----:B------:R-:W-:Y:S01]  /*31c0*/  LOP3.LUT R9, R9, R0, RZ, 0x3c, !PT ;  /* 0x0000000009097212 */ /* 0x000fe200078e3cff */
[----:B------:R-:W-:Y:S01]  /*31d0*/  USEL UR18, UR18, URZ, UP0 ;  /* 0x000000ff12127287 */ /* 0x000fe20008000000 */
[----:B------:R1:W-:Y:S03]  /*31e0*/  UTCBAR [UR8], URZ ;  /* 0x000000ff080073e9 */ /* 0x0003e600080000ff */
[----:B------:R-:W-:Y:S01]  /*31f0*/  LOP3.LUT R11, R11, UR4, RZ, 0x3c, !PT ;  /* 0x000000040b0b7c12 */ /* 0x000fe2000f8e3cff */
[----:B------:R-:W-:Y:S07]  /*3200*/  @P1 BRA `(.L_x_57) ;  /* 0xfffffff800c81947 */ /* 0x000fee000383ffff */
[----:B------:R-:W2:Y:S01]  /*3210*/  S2UR UR4, SR_CgaCtaId ;  /* 0x00000000000479c3 */ /* 0x000ea20000008800 */
[----:B------:R-:W-:Y:S01]  /*3220*/  ELECT P0, URZ, PT ;  /* 0x0000000000ff782f */ /* 0x000fe20003800000 */
[----:B------:R-:W-:Y:S01]  /*3230*/  IMAD.MOV.U32 R0, RZ, RZ, 0x1 ;  /* 0x00000001ff007424 */ /* 0x000fe200078e00ff */
[----:B------:R-:W-:Y:S01]  /*3240*/  UIADD3 UR6, UPT, UPT, UR6, 0x80, URZ ;  /* 0x0000008006067890 */ /* 0x000fe2000fffe0ff */
[----:B------:R-:W-:Y:S01]  /*3250*/  SHF.L.U32 R3, R11, 0x1f, RZ ;  /* 0x0000001f0b037819 */ /* 0x000fe200000006ff */
[----:B------:R-:W-:-:S03]  /*3260*/  UMOV UR5, 0x40 ;  /* 0x0000004000057882 */ /* 0x000fc60000000000 */
[----:B------:R-:W-:Y:S01]  /*3270*/  UVIRTCOUNT.DEALLOC.SMPOOL 0x80 ;  /* 0x000000800000784c */ /* 0x000fe20000000000 */
[----:B--2---:R-:W-:Y:S02]  /*3280*/  ULEA UR4, UR4, UR5, 0x18 ;  /* 0x0000000504047291 */ /* 0x004fe4000f8ec0ff */
[----:B------:R-:W-:-:S07]  /*3290*/  ULEA UR5, UR18, UR6, 0x3 ;  /* 0x0000000612057291 */ /* 0x000fce000f8e18ff */
[----:B------:R2:W-:Y:S02]  /*32a0*/  @P0 STS.U8 [UR4+0x1c], R0 ;  /* 0x00001c00ff000988 */ /* 0x0005e40008000004 */
[----:B------:R-:W3:Y:S02]  /*32b0*/  SYNCS.PHASECHK.TRANS64.TRYWAIT P0, [UR5], R3 ;  /* 0x00000003ff0075a7 */ /* 0x000ee40008001105 */
[----:B--23--:R-:W-:Y:S05]  /*32c0*/  @!P0 BRA `(.L_x_58) ;  /* 0x0000003800688947 */ /* 0x00cfea0003800000 */
.L_x_109:
[----:B------:R-:W-:-:S04]  /*32d0*/  UIADD3 UR7, UPT, UPT, UR18, 0x1, URZ ;  /* 0x0000000112077890 */ /* 0x000fc8000fffe0ff */
[----:B------:R-:W-:-:S04]  /*32e0*/  UISETP.NE.AND UP0, UPT, UR7, 0x4, UPT ;  /* 0x000000040700788c */ /* 0x000fc8000bf05270 */
[----:B-1----:R-:W-:Y:S02]  /*32f0*/  USEL UR8, URZ, 0x1, UP0 ;  /* 0x00000001ff087887 */ /* 0x002fe40008000000 */
[----:B------:R-:W-:-:S04]  /*3300*/  USEL UR7, UR7, URZ, UP0 ;  /* 0x000000ff07077287 */ /* 0x000fc80008000000 */
[----:B------:R-:W-:Y:S01]  /*3310*/  ULEA UR5, UR7, UR6, 0x3 ;  /* 0x0000000607057291 */ /* 0x000fe2000f8e18ff */
[----:B------:R-:W-:-:S04]  /*3320*/  LOP3.LUT R2, R11, UR8, RZ, 0x3c, !PT ;  /* 0x000000080b027c12 */ /* 0x000fc8000f8e3cff */
[----:B--2---:R-:W-:-:S04]  /*3330*/  SHF.L.U32 R3, R2, 0x1f, RZ ;  /* 0x0000001f02037819 */ /* 0x004fc800000006ff */
[----:B------:R-:W1:Y:S02]  /*3340*/  SYNCS.PHASECHK.TRANS64.TRYWAIT P0, [UR5], R3 ;  /* 0x00000003ff0075a7 */ /* 0x000e640008001105 */
[----:B-1----:R-:W-:Y:S05]  /*3350*/  @!P0 BRA `(.L_x_59) ;  /* 0x00000038005c8947 */ /* 0x002fea0003800000 */
.L_x_111:
[----:B------:R-:W-:-:S04]  /*3360*/  UIADD3 UR7, UPT, UPT, UR7, 0x1, URZ ;  /* 0x0000000107077890 */ /* 0x000fc8000fffe0ff */
[----:B------:R-:W-:-:S04]  /*3370*/  UISETP.NE.AND UP0, UPT, UR7, 0x4, UPT ;  /* 0x000000040700788c */ /* 0x000fc8000bf05270 */
[----:B------:R-:W-:Y:S02]  /*3380*/  USEL UR8, URZ, 0x1, UP0 ;  /* 0x00000001ff087887 */ /* 0x000fe40008000000 */
[----:B------:R-:W-:-:S04]  /*3390*/  USEL UR7, UR7, URZ, UP0 ;  /* 0x000000ff07077287 */ /* 0x000fc80008000000 */
[----:B------:R-:W-:Y:S01]  /*33a0*/  ULEA UR5, UR7, UR6, 0x3 ;  /* 0x0000000607057291 */ /* 0x000fe2000f8e18ff */
[----:B------:R-:W-:-:S04]  /*33b0*/  LOP3.LUT R2, R2, UR8, RZ, 0x3c, !PT ;  /* 0x0000000802027c12 */ /* 0x000fc8000f8e3cff */
[----:B-1----:R-:W-:-:S04]  /*33c0*/  SHF.L.U32 R3, R2, 0x1f, RZ ;  /* 0x0000001f02037819 */ /* 0x002fc800000006ff */
[----:B------:R-:W1:Y:S02]  /*33d0*/  SYNCS.PHASECHK.TRANS64.TRYWAIT P0, [UR5], R3 ;  /* 0x00000003ff0075a7 */ /* 0x000e640008001105 */
[----:B-1----:R-:W-:Y:S05]  /*33e0*/  @!P0 BRA `(.L_x_60) ;  /* 0x0000003800508947 */ /* 0x002fea0003800000 */
.L_x_113:
[----:B------:R-:W-:-:S04]  /*33f0*/  UIADD3 UR7, UPT, UPT, UR7, 0x1, URZ ;  /* 0x0000000107077890 */ /* 0x000fc8000fffe0ff */
[----:B------:R-:W-:-:S04]  /*3400*/  UISETP.NE.AND UP0, UPT, UR7, 0x4, UPT ;  /* 0x000000040700788c */ /* 0x000fc8000bf05270 */
[----:B------:R-:W-:Y:S02]  /*3410*/  USEL UR5, URZ, 0x1, UP0 ;  /* 0x00000001ff057887 */ /* 0x000fe40008000000 */
[----:B------:R-:W-:-:S04]  /*3420*/  USEL UR7, UR7, URZ, UP0 ;  /* 0x000000ff07077287 */ /* 0x000fc80008000000 */
[----:B------:R-:W-:Y:S01]  /*3430*/  ULEA UR7, UR7, UR6, 0x3 ;  /* 0x0000000607077291 */ /* 0x000fe2000f8e18ff */
[----:B-1----:R-:W-:-:S04]  /*3440*/  LOP3.LUT R3, R2, UR5, RZ, 0x3c, !PT ;  /* 0x0000000502037c12 */ /* 0x002fc8000f8e3cff */
[----:B------:R-:W-:-:S04]  /*3450*/  SHF.L.U32 R3, R3, 0x1f, RZ ;  /* 0x0000001f03037819 */ /* 0x000fc800000006ff */
[----:B------:R-:W1:Y:S02]  /*3460*/  SYNCS.PHASECHK.TRANS64.TRYWAIT P0, [UR7], R3 ;  /* 0x00000003ff0075a7 */ /* 0x000e640008001107 */
[----:B-1----:R-:W-:Y:S05]  /*3470*/  @!P0 BRA `(.L_x_61) ;  /* 0x0000003800448947 */ /* 0x002fea0003800000 */
.L_x_115:
[----:B------:R-:W-:Y:S01]  /*3480*/  NOP ;  /* 0x0000000000007918 */ /* 0x000fe20000000000 */
[----:B-1----:R-:W1:Y:S01]  /*3490*/  LDS R0, [UR4+0x14] ;  /* 0x00001404ff007984 */ /* 0x002e620008000800 */
[----:B------:R-:W-:Y:S01]  /*34a0*/  ULOP3.LUT UR6, UR19, 0xffff, URZ, 0xc0, !UPT ;  /* 0x0000ffff13067892 */ /* 0x000fe2000f8ec0ff */
[----:B------:R-:W-:Y:S01]  /*34b0*/  UMOV UR8, 0xffff ;  /* 0x0000ffff00087882 */ /* 0x000fe20000000000 */
[----:B------:R-:W-:Y:S02]  /*34c0*/  UMOV UR5, 0x1 ;  /* 0x0000000100057882 */ /* 0x000fe40000000000 */
[----:B------:R-:W-:-:S04]  /*34d0*/  USHF.R.U32.HI UR6, URZ, 0x5, UR6 ;  /* 0x00000005ff067899 */ /* 0x000fc80008011606 */
[----:B------:R-:W-:Y:S02]  /*34e0*/  USHF.L.U32 UR8, UR8, UR6, URZ ;  /* 0x0000000608087299 */ /* 0x000fe400080006ff */
[----:B------:R-:W-:-:S04]  /*34f0*/  USHF.L.U32 UR5, UR5, UR6, URZ ;  /* 0x0000000605057299 */ /* 0x000fc800080006ff */
[----:B-1----:R-:W-:-:S04]  /*3500*/  LOP3.LUT R0, R0, UR8, RZ, 0xc0, !PT ;  /* 0x0000000800007c12 */ /* 0x002fc8000f8ec0ff */
[----:B------:R-:W-:-:S13]  /*3510*/  ISETP.NE.AND P0, PT, R0, UR8, PT ;  /* 0x0000000800007c0c */ /* 0x000fda000bf05270 */
[----:B------:R-:W-:Y:S05]  /*3520*/  @P0 BRA `(.L_x_62) ;  /* 0x0000000000580947 */ /* 0x000fea0003800000 */
[----:B------:R-:W1:Y:S02]  /*3530*/  LDS R0, [UR4+0x18] ;  /* 0x00001804ff007984 */ /* 0x000e640008000800 */
[----:B-1----:R-:W-:-:S04]  /*3540*/  LOP3.LUT R0, R0, UR5, RZ, 0xc0, !PT ;  /* 0x0000000500007c12 */ /* 0x002fc8000f8ec0ff */
[----:B------:R-:W-:-:S13]  /*3550*/  ISETP.NE.AND P0, PT, R0, UR5, PT ;  /* 0x0000000500007c0c */ /* 0x000fda000bf05270 */
[----:B------:R-:W-:Y:S05]  /*3560*/  @P0 BRA `(.L_x_63) ;  /* 0x00000000003c0947 */ /* 0x000fea0003800000 */
[----:B------:R-:W1:Y:S01]  /*3570*/  S2R R2, SR_LANEID ;  /* 0x0000000000027919 */ /* 0x000e620000000000 */
[----:B------:R-:W-:Y:S01]  /*3580*/  ULOP3.LUT UR8, URZ, UR8, URZ, 0x33, !UPT ;  /* 0x00000008ff087292 */ /* 0x000fe2000f8e33ff */
[----:B------:R-:W-:Y:S01]  /*3590*/  LOP3.LUT R4, RZ, UR5, RZ, 0x33, !PT ;  /* 0x00000005ff047c12 */ /* 0x000fe2000f8e33ff */
[----:B------:R-:W-:Y:S02]  /*35a0*/  VOTEU.ANY UR7, UPT, PT ;  /* 0x0000000000077886 */ /* 0x000fe400038e0100 */
[----:B------:R-:W-:Y:S01]  /*35b0*/  UFLO.U32 UR7, UR7 ;  /* 0x00000007000772bd */ /* 0x000fe200080e0000 */
[----:B------:R-:W2:Y:S01]  /*35c0*/  REDUX UR5, R4 ;  /* 0x00000000040573c4 */ /* 0x000ea20000000000 */
[----:B------:R-:W-:-:S06]  /*35d0*/  IMAD.U32 R0, RZ, RZ, UR8 ;  /* 0x00000008ff007e24 */ /* 0x000fcc000f8e00ff */
[----:B------:R3:W-:Y:S01]  /*35e0*/  UTCATOMSWS.AND URZ, UR8 ;  /* 0x0000000800ff79e3 */ /* 0x0007e20008000000 */
[----:B------:R-:W4:Y:S01]  /*35f0*/  REDUX UR6, R0 ;  /* 0x00000000000673c4 */ /* 0x000f220000000000 */
[----:B-1----:R-:W-:Y:S01]  /*3600*/  ISETP.EQ.U32.AND P0, PT, R2, UR7, PT ;  /* 0x0000000702007c0c */ /* 0x002fe2000bf02070 */
[----:B--2---:R-:W-:Y:S01]  /*3610*/  IMAD.U32 R2, RZ, RZ, UR5 ;  /* 0x00000005ff027e24 */ /* 0x004fe2000f8e00ff */
[----:B----4-:R-:W-:-:S11]  /*3620*/  MOV R3, UR6 ;  /* 0x0000000600037c02 */ /* 0x010fd60008000f00 */
[----:B------:R3:W-:Y:S04]  /*3630*/  @P0 ATOMS.AND RZ, [UR4+0x14], R3 ;  /* 0x00001403ffff098c */ /* 0x0007e8000a800004 */
[----:B------:R3:W-:Y:S01]  /*3640*/  @P0 ATOMS.AND RZ, [UR4+0x18], R2 ;  /* 0x00001802ffff098c */ /* 0x0007e2000a800004 */
[----:B------:R-:W-:Y:S05]  /*3650*/  BRA `(.L_x_64) ;  /* 0x0000000000147947 */ /* 0x000fea0003800000 */
.L_x_63:
[----:B------:R-:W-:Y:S02]  /*3660*/  MOV R2, 0x3680 ;  /* 0x0000368000027802 */ /* 0x000fe40000000f00 */
[----:B----45:R-:W-:Y:S05]  /*3670*/  CALL.REL.NOINC `($__internal_0_$__cuda_sm10x_tcgen05_guardrail_trap_col_being_dealloced_not_returned_by_alloc) ;  /* 0x0000003800607944 */ /* 0x030fea0003c00000 */
[----:B------:R-:W-:Y:S05]  /*3680*/  BRA `(.L_x_64) ;  /* 0x0000000000087947 */ /* 0x000fea0003800000 */
.L_x_62:
[----:B------:R-:W-:Y:S02]  /*3690*/  MOV R2, 0x36b0 ;  /* 0x000036b000027802 */ /* 0x000fe40000000f00 */
[----:B----45:R-:W-:Y:S05]  /*36a0*/  CALL.REL.NOINC `($__internal_2_$__cuda_sm10x_tcgen05_guardrail_trap_unallocated_columns_being_dealloced) ;  /* 0x00000038006c7944 */ /* 0x030fea0003c00000 */
.L_x_64:
[----:B------:R-:W-:Y:S01]  /*36b0*/  NOP ;  /* 0x0000000000007918 */ /* 0x000fe20000000000 */
[----:B---3--:R-:W-:Y:S05]  /*36c0*/  EXIT ;  /* 0x000000000000794d */ /* 0x008fea0003800000 */
.L_x_46:
[----:B------:R-:W-:-:S09]  /*36d0*/  UISETP.NE.OR UP2, UPT, UR8, 0x3, !UP2 ;  /* 0x000000030800788c */ /* 0x000fd2000d745670 */
[----:B------:R-:W-:Y:S05]  /*36e0*/  BRA.U UP2, `(.L_x_65) ;  /* 0x0000000902c87547 */ /* 0x000fea000b800000 */
[----:B------:R-:W1:Y:S01]  /*36f0*/  LDCU.64 UR6, c[0x0][0x888] ;  /* 0x00011100ff0677ac */ /* 0x000e620008000a00 */
[----:B------:R-:W2:Y:S01]  /*3700*/  LDC R0, c[0x0][0xb30] ;  /* 0x0002cc00ff007b82 */ /* 0x000ea20000000800 */
[----:B------:R-:W-:Y:S01]  /*3710*/  IMAD.MOV.U32 R30, RZ, RZ, 0x1 ;  /* 0x00000001ff1e7424 */ /* 0x000fe200078e00ff */
[----:B------:R-:W-:Y:S01]  /*3720*/  CS2R R28, SRZ ;  /* 0x00000000001c7805 */ /* 0x000fe2000001ff00 */
[----:B------:R-:W4:Y:S01]  /*3730*/  LDCU.64 UR4, c[0x0][0x890] ;  /* 0x00011200ff0477ac */ /* 0x000f220008000a00 */
[----:B------:R-:W-:Y:S01]  /*3740*/  IMAD.MOV.U32 R25, RZ, RZ, 0x2000 ;  /* 0x00002000ff197424 */ /* 0x000fe200078e00ff */
[----:B------:R-:W-:-:S03]  /*3750*/  UMOV UR8, 0x400 ;  /* 0x0000040000087882 */ /* 0x000fc60000000000 */
[----:B------:R-:W3:Y:S01]  /*3760*/  LDC R19, c[0x0][0x370] ;  /* 0x0000dc00ff137b82 */ /* 0x000ee20000000800 */
[----:B------:R-:W-:-:S07]  /*3770*/  UPLOP3.LUT UP1, UPT, UPT, UPT, UPT, 0x40, 0x4 ;  /* 0x000000000004789c */ /* 0x000fce0003f2e870 */
[----:B------:R-:W3:Y:S01]  /*3780*/  LDC R2, c[0x0][0xb0c] ;  /* 0x0002c300ff027b82 */ /* 0x000ee20000000800 */
[----:B-1----:R-:W-:Y:S02]  /*3790*/  UISETP.NE.U32.AND UP2, UPT, UR6, URZ, UPT ;  /* 0x000000ff0600728c */ /* 0x002fe4000bf45070 */
[----:B------:R-:W-:Y:S02]  /*37a0*/  ULEA UR6, UR37, UR8, 0x18 ;  /* 0x0000000825067291 */ /* 0x000fe4000f8ec0ff */
[----:B------:R-:W-:Y:S02]  /*37b0*/  UISETP.NE.AND.EX UP2, UPT, UR7, URZ, UPT, UP2 ;  /* 0x000000ff0700728c */ /* 0x000fe4000bf45320 */
[----:B------:R-:W-:Y:S01]  /*37c0*/  UIADD3 UR7, UPT, UPT, UR6, 0x20, URZ ;  /* 0x0000002006077890 */ /* 0x000fe2000fffe0ff */
[----:B------:R-:W1:Y:S01]  /*37d0*/  LDC R18, c[0x0][0xb20] ;  /* 0x0002c800ff127b82 */ /* 0x000e620000000800 */
[----:B----4-:R-:W-:Y:S01]  /*37e0*/  UISETP.NE.U32.AND UP3, UPT, UR4, URZ, UPT ;  /* 0x000000ff0400728c */ /* 0x010fe2000bf65070 */
[----:B--2---:R-:W-:Y:S01]  /*37f0*/  ISETP.NE.AND P1, PT, R0, 0x1, PT ;  /* 0x000000010000780c */ /* 0x004fe20003f25270 */
[----:B------:R-:W-:-:S02]  /*3800*/  UPRMT UR37, UR37, 0x654, UR7 ;  /* 0x0000065425257896 */ /* 0x000fc40008000007 */
[----:B------:R-:W-:-:S03]  /*3810*/  UISETP.NE.AND.EX UP3, UPT, UR5, URZ, UPT, UP3 ;  /* 0x000000ff0500728c */ /* 0x000fc6000bf65330 */
[----:B------:R-:W2:Y:S08]  /*3820*/  LDC.64 R32, c[0x0][0x348] ;  /* 0x0000d200ff207b82 */ /* 0x000eb00000000a00 */
[----:B------:R-:W4:Y:S08]  /*3830*/  LDC.64 R16, c[0x0][0xb10] ;  /* 0x0002c400ff107b82 */ /* 0x000f300000000a00 */
[----:B------:R-:W1:Y:S08]  /*3840*/  LDC.64 R6, c[0x0][0xb18] ;  /* 0x0002c600ff067b82 */ /* 0x000e700000000a00 */
[----:B------:R-:W1:Y:S08]  /*3850*/  LDC.64 R4, c[0x0][0xb28] ;  /* 0x0002ca00ff047b82 */ /* 0x000e700000000a00 */
[----:B---3--:R-:W1:Y:S02]  /*3860*/  LDC R24, c[0x0][0x374] ;  /* 0x0000dd00ff187b82 */ /* 0x008e640000000800 */
.L_x_73:
[C---:B------:R-:W-:Y:S02]  /*3870*/  LEA R0, R29.reuse, UR6, 0x3 ;  /* 0x000000061d007c11 */ /* 0x040fe4000f8e18ff */
[----:B------:R-:W-:Y:S02]  /*3880*/  SHF.L.U32 R3, R28, 0x1f, RZ ;  /* 0x0000001f1c037819 */ /* 0x000fe400000006ff */
[----:B------:R-:W-:Y:S02]  /*3890*/  LEA R20, R29, UR6, 0x4 ;  /* 0x000000061d147c11 */ /* 0x000fe4000f8e20ff */
[----:B---3--:R-:W3:Y:S02]  /*38a0*/  SYNCS.PHASECHK.TRANS64.TRYWAIT P0, [R0+URZ+0x40], R3 ;  /* 0x00004003000075a7 */ /* 0x008ee400080011ff */
[----:B---3--:R-:W-:Y:S05]  /*38b0*/  @!P0 BRA `(.L_x_66) ;  /* 0x00000034004c8947 */ /* 0x008fea0003800000 */
.L_x_116:
[----:B------:R-:W-:Y:S01]  /*38c0*/  ISETP.GE.AND P0, PT, R72, 0x1, PT ;  /* 0x000000014800780c */ /* 0x000fe20003f06270 */
[----:B------:R-:W1:Y:S01]  /*38d0*/  LDS.128 R20, [R20+0xd0] ;  /* 0x0000d00014147984 */ /* 0x000e620000000c00 */
[----:B------:R-:W-:Y:S01]  /*38e0*/  ISETP.NE.U32.AND P4, PT, RZ, UR4, PT ;  /* 0x00000004ff007c0c */ /* 0x000fe2000bf85070 */
[----:B---3--:R-:W-:Y:S01]  /*38f0*/  VIADD R0, R0, 0x50 ;  /* 0x0000005000007836 */ /* 0x008fe20000000000 */
[----:B------:R-:W-:Y:S02]  /*3900*/  SHF.L.U32 R26, R30, 0x1f, RZ ;  /* 0x0000001f1e1a7819 */ /* 0x000fe400000006ff */
[----:B------:R-:W-:Y:S02]  /*3910*/  ISETP.NE.AND.EX P4, PT, RZ, UR5, PT, P4 ;  /* 0x00000005ff007c0c */ /* 0x000fe4000bf85340 */
[----:B------:R-:W-:Y:S01]  /*3920*/  PRMT R0, RZ, 0x654, R0 ;  /* 0x00000654ff007816 */ /* 0x000fe20000000000 */
[----:B------:R-:W-:Y:S01]  /*3930*/  @!PT LDS RZ, [RZ] ;  /* 0x00000000fffff984 */ /* 0x000fe20000000800 */
[----:B------:R-:W-:Y:S01]  /*3940*/  @!PT LDS RZ, [RZ] ;  /* 0x00000000fffff984 */ /* 0x000fe20000000800 */
[----:B------:R-:W-:Y:S01]  /*3950*/  @!PT LDS RZ, [RZ] ;  /* 0x00000000fffff984 */ /* 0x000fe20000000800 */
[----:B------:R-:W-:Y:S01]  /*3960*/  @!PT LDS RZ, [RZ] ;  /* 0x00000000fffff984 */ /* 0x000fe20000000800 */
[----:B------:R3:W-:Y:S06]  /*3970*/  MEMBAR.ALL.CTA ;  /* 0x0000000000007992 */ /* 0x0007ec0000008000 */
[----:B---3--:R-:W3:Y:S02]  /*3980*/  FENCE.VIEW.ASYNC.S ;  /* 0x00000000000073c6 */ /* 0x008ee40000000000 */
[----:B---3--:R3:W-:Y:S01]  /*3990*/  SYNCS.ARRIVE.TRANS64.RED.A1T0 RZ, [R0+URZ], RZ ;  /* 0x000000ff00ff79a7 */ /* 0x0087e200081004ff */
[----:B-1----:R-:W-:Y:S11]  /*39a0*/  LOP3.LUT P3, RZ, R22, 0x1, RZ, 0xc0, !PT ;  /* 0x0000000116ff7812 */ /* 0x002ff6000786c0ff */
[----:B------:R-:W-:Y:S02]  /*39b0*/  @!UPT UIADD3 URZ, UPT, UPT, URZ, URZ, URZ ;  /* 0x000000fffffff290 */ /* 0x000fe4000fffe0ff */
[----:B------:R-:W-:Y:S02]  /*39c0*/  @P3 MOV R13, R20 ;  /* 0x00000014000d3202 */ /* 0x000fe40000000f00 */
[----:B------:R-:W-:Y:S01]  /*39d0*/  @P3 LOP3.LUT R8, R21, 0xffff, RZ, 0xc0, !PT ;  /* 0x0000ffff15083812 */ /* 0x000fe200078ec0ff */
[----:B---3--:R-:W-:Y:S06]  /*39e0*/  @!P0 BRA `(.L_x_67) ;  /* 0x0000000000a48947 */ /* 0x008fec0003800000 */
[----:B------:R-:W-:Y:S01]  /*39f0*/  IMAD.HI.U32 R31, R24, R7, RZ ;  /* 0x00000007181f7227 */ /* 0x000fe200078e00ff */
[----:B------:R-:W-:Y:S02]  /*3a00*/  ISETP.NE.AND P0, PT, R6, 0x1, PT ;  /* 0x000000010600780c */ /* 0x000fe40003f05270 */
[----:B------:R-:W-:Y:S01]  /*3a10*/  ISETP.NE.AND P2, PT, R72, 0x1, PT ;  /* 0x000000014800780c */ /* 0x000fe20003f45270 */
[----:B----4-:R-:W-:Y:S01]  /*3a20*/  IMAD.HI.U32 R34, R19, R16, RZ ;  /* 0x0000001013227227 */ /* 0x010fe200078e00ff */
[----:B------:R-:W-:Y:S02]  /*3a30*/  SHF.R.U32.HI R31, RZ, R18, R31 ;  /* 0x00000012ff1f7219 */ /* 0x000fe4000001161f */
[----:B------:R-:W-:Y:S01]  /*3a40*/  ISETP.NE.AND P5, PT, R2, 0x1, PT ;  /* 0x000000010200780c */ /* 0x000fe20003fa5270 */
[----:B------:R-:W-:Y:S01]  /*3a50*/  IMAD.HI.U32 R36, R13, R16, RZ ;  /* 0x000000100d247227 */ /* 0x000fe200078e00ff */
[----:B------:R-:W-:Y:S02]  /*3a60*/  SHF.R.U32.HI R34, RZ, R17, R34 ;  /* 0x00000011ff227219 */ /* 0x000fe40000011622 */
[----:B------:R-:W-:Y:S01]  /*3a70*/  SEL R3, R24, R31, !P0 ;  /* 0x0000001f18037207 */ /* 0x000fe20004000000 */
[C---:B------:R-:W-:Y:S01]  /*3a80*/  IMAD.HI.U32 R31, R8.reuse, R7, RZ ;  /* 0x00000007081f7227 */ /* 0x040fe200078e00ff */
[----:B------:R-:W-:Y:S02]  /*3a90*/  SEL R11, R19, R34, !P5 ;  /* 0x00000022130b7207 */ /* 0x000fe40006800000 */
[----:B------:R-:W-:Y:S01]  /*3aa0*/  SHF.R.U32.HI R36, RZ, R17, R36 ;  /* 0x00000011ff247219 */ /* 0x000fe20000011624 */
[----:B------:R-:W-:Y:S01]  /*3ab0*/  IMAD.HI.U32 R38, R3, R4, RZ ;  /* 0x0000000403267227 */ /* 0x000fe200078e00ff */
[----:B------:R-:W-:Y:S03]  /*3ac0*/  SHF.R.U32.HI R31, RZ, R18, R31 ;  /* 0x00000012ff1f7219 */ /* 0x000fe6000001161f */
[----:B------:R-:W-:Y:S01]  /*3ad0*/  IMAD.HI.U32 R34, R11, R4, RZ ;  /* 0x000000040b227227 */ /* 0x000fe200078e00ff */
[----:B------:R-:W-:Y:S02]  /*3ae0*/  @P2 SHF.R.U32.HI R3, RZ, R5, R38 ;  /* 0x00000005ff032219 */ /* 0x000fe40000011626 */
[----:B------:R-:W-:Y:S02]  /*3af0*/  SEL R9, R8, R31, !P0 ;  /* 0x0000001f08097207 */ /* 0x000fe40004000000 */
[----:B------:R-:W-:Y:S01]  /*3b00*/  @P2 SHF.R.U32.HI R11, RZ, R5, R34 ;  /* 0x00000005ff0b2219 */ /* 0x000fe20000011622 */
[C---:B------:R-:W-:Y:S01]  /*3b10*/  IMAD R10, R72.reuse, R3, RZ ;  /* 0x00000003480a7224 */ /* 0x040fe200078e02ff */
[----:B------:R-:W-:Y:S01]  /*3b20*/  SEL R3, R13, R36, !P5 ;  /* 0x000000240d037207 */ /* 0x000fe20006800000 */
[C---:B------:R-:W-:Y:S03]  /*3b30*/  IMAD.HI.U32 R14, R9.reuse, R4, RZ ;  /* 0x00000004090e7227 */ /* 0x040fe600078e00ff */
[----:B------:R-:W-:Y:S01]  /*3b40*/  ISETP.GE.AND P0, PT, R9, R10, PT ;  /* 0x0000000a0900720c */ /* 0x000fe20003f06270 */
[C---:B------:R-:W-:Y:S01]  /*3b50*/  IMAD R12, R72.reuse, R11, RZ ;  /* 0x0000000b480c7224 */ /* 0x040fe200078e02ff */
[-C--:B------:R-:W-:Y:S04]  /*3b60*/  SHF.R.U32.HI R14, RZ, R5.reuse, R14 ;  /* 0x00000005ff0e7219 */ /* 0x080fe8000001160e */
[----:B------:R-:W-:Y:S02]  /*3b70*/  ISETP.GE.OR P0, PT, R3, R12, P0 ;  /* 0x0000000c0300720c */ /* 0x000fe40000706670 */
[----:B------:R-:W-:Y:S05]  /*3b80*/  SEL R15, R9, R14, !P2 ;  /* 0x0000000e090f7207 */ /* 0x000fea0005000000 */
[----:B------:R-:W-:Y:S04]  /*3b90*/  IMAD.MOV R14, RZ, RZ, -R15 ;  /* 0x000000ffff0e7224 */ /* 0x000fe800078e0a0f */
[----:B------:R-:W-:Y:S02]  /*3ba0*/  IMAD R14, R72, R14, R9 ;  /* 0x0000000e480e7224 */ /* 0x000fe400078e0209 */
[C---:B------:R-:W-:Y:S05]  /*3bb0*/  @!P0 IMAD.HI.U32 R10, R3.reuse, R4, RZ ;  /* 0x00000004030a8227 */ /* 0x040fea00078e00ff */
[----:B------:R-:W-:Y:S04]  /*3bc0*/  @!P0 SHF.R.U32.HI R10, RZ, R5, R10 ;  /* 0x00000005ff0a8219 */ /* 0x000fe8000001160a */
[----:B------:R-:W-:Y:S01]  /*3bd0*/  @!P0 SEL R0, R3, R10, !P2 ;  /* 0x0000000a03008207 */ /* 0x000fe20005000000 */
[----:B------:R-:W-:Y:S03]  /*3be0*/  IMAD.MOV R10, RZ, RZ, -R3 ;  /* 0x000000ffff0a7224 */ /* 0x000fe600078e0a03 */
[----:B------:R-:W-:Y:S01]  /*3bf0*/  @!P0 IADD3 R15, PT, PT, R15, -R0, RZ ;  /* 0x800000000f0f8210 */ /* 0x000fe20007ffe0ff */
[----:B------:R-:W-:Y:S01]  /*3c00*/  @!P0 IMAD R0, R11, R14, R0 ;  /* 0x0000000e0b008224 */ /* 0x000fe200078e0200 */
[----:B------:R-:W-:Y:S01]  /*3c10*/  IADD3 R11, PT, PT, -R9, RZ, RZ ;  /* 0x000000ff090b7210 */ /* 0x000fe20007ffe1ff */
[----:B------:R-:W-:Y:S02]  /*3c20*/  IMAD R13, R2, R10, R13 ;  /* 0x0000000a020d7224 */ /* 0x000fe400078e020d */
[----:B------:R-:W-:Y:S02]  /*3c30*/  @!P0 IMAD R9, R15, R72, R3 ;  /* 0x000000480f098224 */ /* 0x000fe400078e0203 */
[----:B------:R-:W-:Y:S02]  /*3c40*/  @!P0 IMAD.MOV.U32 R3, RZ, RZ, R0 ;  /* 0x000000ffff038224 */ /* 0x000fe400078e0000 */
[----:B------:R-:W-:Y:S02]  /*3c50*/  IMAD R8, R6, R11, R8 ;  /* 0x0000000b06087224 */ /* 0x000fe400078e0208 */
[----:B------:R-:W-:Y:S02]  /*3c60*/  IMAD R13, R3, R2, R13 ;  /* 0x00000002030d7224 */ /* 0x000fe400078e020d */
[----:B------:R-:W-:Y:S02]  /*3c70*/  IMAD R8, R9, R6, R8 ;  /* 0x0000000609087224 */ /* 0x000fe400078e0208 */
.L_x_67:
[----:B------:R-:W-:Y:S05]  /*3c80*/  BRA.U UP1, `(.L_x_68) ;  /* 0x0000000101107547 */ /* 0x000fea000b800000 */
[----:B------:R-:W-:Y:S04]  /*3c90*/  MOV R0, UR13 ;  /* 0x0000000d00007c02 */ /* 0x000fe80008000f00 */
[----:B------:R-:W-:Y:S04]  /*3ca0*/  SHF.L.U32 R3, R0, 0x1f, RZ ;  /* 0x0000001f00037819 */ /* 0x000fe800000006ff */
[----:B------:R-:W1:Y:S02]  /*3cb0*/  SYNCS.PHASECHK.TRANS64.TRYWAIT P0, [UR6+0x38], R3 ;  /* 0x00003803ff0075a7 */ /* 0x000e640008001106 */
[----:B-1----:R-:W-:Y:S05]  /*3cc0*/  @!P0 BRA `(.L_x_69) ;  /* 0x00000030005c8947 */ /* 0x002fea0003800000 */
.L_x_68:
[----:B------:R-:W-:Y:S05]  /*3cd0*/  BRA.U !UP3, `(.L_x_70) ;  /* 0x000000010b347547 */ /* 0x000fea000b800000 */
[----:B------:R-:W-:Y:S01]  /*3ce0*/  UPLOP3.LUT UP0, UPT, UPT, UPT, UP2, 0x80, 0x8 ;  /* 0x000000000008789c */ /* 0x000fe20003f0f020 */
[----:B-1----:R-:W-:Y:S02]  /*3cf0*/  HFMA2 R0, -RZ, RZ, 0, 5.9604644775390625e-08 ;  /* 0x00000001ff007431 */ /* 0x002fe400000001ff */
[----:B------:R-:W-:Y:S03]  /*3d00*/  IMAD.MOV.U32 R168, RZ, RZ, 0x1 ;  /* 0x00000001ffa87424 */ /* 0x000fe600078e00ff */
[----:B------:R-:W-:Y:S05]  /*3d10*/  PLOP3.LUT P0, PT, PT, PT, UP0, 0x80, 0x8 ;  /* 0x000000000008781c */ /* 0x000fea0003f0f008 */
[----:B------:R-:W1:Y:S01]  /*3d20*/  @UP0 LDCU.64 UR8, c[0x0][0x888] ;  /* 0x00011100ff0807ac */ /* 0x000e620008000a00 */
[----:B------:R-:W-:Y:S07]  /*3d30*/  @UP0 UIMAD UR7, UR36, UR4, URZ ;  /* 0x00000004240702a4 */ /* 0x000fee000f8e02ff */
[----:B------:R-:W-:Y:S01]  /*3d40*/  @!P0 PRMT R168, R0, 0x7610, R168 ;  /* 0x0000761000a88816 */ /* 0x000fe200000000a8 */
[----:B-1----:R-:W-:Y:S03]  /*3d50*/  @UP0 UIMAD.WIDE UR8, UR7, 0x4, UR8 ;  /* 0x00000004070808a5 */ /* 0x002fe6000f8e0208 */
[----:B------:R-:W1:Y:S03]  /*3d60*/  @!UP0 LDCU UR7, c[0x0][0x880] ;  /* 0x00011000ff0787ac */ /* 0x000e660008000800 */
[----:B------:R-:W-:Y:S01]  /*3d70*/  IMAD.U32 R10, RZ, RZ, UR8 ;  /* 0x00000008ff0a7e24 */ /* 0x000fe2000f8e00ff */
[----:B------:R-:W-:Y:S05]  /*3d80*/  MOV R11, UR9 ;  /* 0x00000009000b7c02 */ /* 0x000fea0008000f00 */
[----:B-----5:R3:W5:Y:S02]  /*3d90*/  @P0 LDG.E R80, desc[UR40][R10.64] ;  /* 0x000000280a500981 */ /* 0x020764000c1e1900 */
[----:B-1-3--:R-:W-:Y:S07]  /*3da0*/  @!P0 IMAD.U32 R80, RZ, RZ, UR7 ;  /* 0x00000007ff508e24 */ /* 0x00afee000f8e00ff */
.L_x_70:
[----:B-----5:R-:W-:Y:S01]  /*3db0*/  @!P4 ISETP.EQ.AND P5, PT, R80, RZ, PT ;  /* 0x000000ff5000c20c */ /* 0x020fe20003fa2270 */
[----:B------:R-:W-:Y:S01]  /*3dc0*/  @!UPT UIADD3 URZ, UPT, UPT, URZ, URZ, URZ ;  /* 0x000000fffffff290 */ /* 0x000fe2000fffe0ff */
[----:B------:R-:W-:Y:S11]  /*3dd0*/  @!P4 BRA `(.L_x_71) ;  /* 0x000000000014c947 */ /* 0x000ff60003800000 */
[----:B------:R-:W-:Y:S02]  /*3de0*/  LOP3.LUT P0, RZ, R168, 0xff, RZ, 0xc0, !PT ;  /* 0x000000ffa8ff7812 */ /* 0x000fe4000780c0ff */
[----:B------:R-:W-:Y:S04]  /*3df0*/  PLOP3.LUT P5, PT, PT, PT, UP0, 0x80, 0x8 ;  /* 0x000000000008781c */ /* 0x000fe80003faf008 */
[----:B------:R-:W-:Y:S07]  /*3e00*/  PLOP3.LUT P5, PT, P5, PT, PT, 0x8, 0x80 ;  /* 0x000000000080781c */ /* 0x000fee0002fae170 */
[----:B------:R-:W-:Y:S11]  /*3e10*/  @P0 ISETP.EQ.AND P5, PT, R80, RZ, PT ;  /* 0x000000ff5000020c */ /* 0x000ff60003fa2270 */
[----:B------:R-:W-:Y:S02]  /*3e20*/  @!UPT UIADD3 URZ, UPT, UPT, URZ, URZ, URZ ;  /* 0x000000fffffff290 */ /* 0x000fe4000fffe0ff */
.L_x_71:
[----:B------:R-:W3:Y:S01]  /*3e30*/  SYNCS.PHASECHK.TRANS64.TRYWAIT P4, [UR6+0x28], R26 ;  /* 0x0000281aff0075a7 */ /* 0x000ee20008081106 */
[----:B------:R-:W-:Y:S01]  /*3e40*/  @P3 SHF.R.U32.HI R27, RZ, 0x10, R21 ;  /* 0x00000010ff1b3819 */ /* 0x000fe20000011615 */
[----:B------:R-:W-:Y:S01]  /*3e50*/  VIADD R29, R29, 0x1 ;  /* 0x000000011d1d7836 */ /* 0x000fe20000000000 */
[----:B------:R-:W5:Y:S08]  /*3e60*/  LDC.64 R14, c[0x0][0xb10] ;  /* 0x0002c400ff0e7b82 */ /* 0x000f700000000a00 */
[----:B------:R-:W2:Y:S08]  /*3e70*/  LDC.64 R10, c[0x0][0xb18] ;  /* 0x0002c600ff0a7b82 */ /* 0x000eb00000000a00 */
[----:B-1----:R-:W1:Y:S08]  /*3e80*/  @!P1 LDC R0, c[0x0][0xb20] ;  /* 0x0002c800ff009b82 */ /* 0x002e700000000800 */
[----:B------:R-:W4:Y:S01]  /*3e90*/  @!P1 LDC R3, c[0x0][0xb0c] ;  /* 0x0002c300ff039b82 */ /* 0x000f220000000800 */
[----:B-----5:R-:W-:Y:S05]  /*3ea0*/  @!P1 IMAD.HI.U32 R14, R13, R14, RZ ;  /* 0x0000000e0d0e9227 */ /* 0x020fea00078e00ff */
[----:B------:R-:W-:Y:S01]  /*3eb0*/  @!P1 SHF.R.U32.HI R14, RZ, R15, R14 ;  /* 0x0000000fff0e9219 */ /* 0x000fe2000001160e */
[----:B--2---:R-:W-:Y:S01]  /*3ec0*/  @!P1 IMAD.HI.U32 R11, R8, R11, RZ ;  /* 0x0000000b080b9227 */ /* 0x004fe200078e00ff */
[----:B------:R-:W-:Y:S04]  /*3ed0*/  @!P1 ISETP.NE.AND P0, PT, R10, 0x1, PT ;  /* 0x000000010a00980c */ /* 0x000fe80003f05270 */
[----:B-1----:R-:W-:Y:S02]  /*3ee0*/  @!P1 SHF.R.U32.HI R9, RZ, R0, R11 ;  /* 0x00000000ff099219 */ /* 0x002fe4000001160b */
[----:B----4-:R-:W-:Y:S02]  /*3ef0*/  @!P1 ISETP.NE.AND P2, PT, R3, 0x1, PT ;  /* 0x000000010300980c */ /* 0x010fe40003f45270 */
[----:B------:R-:W-:Y:S02]  /*3f00*/  @!P1 SEL R9, R8, R9, !P0 ;  /* 0x0000000908099207 */ /* 0x000fe40004000000 */
[----:B------:R-:W-:Y:S02]  /*3f10*/  ELECT P0, URZ, PT ;  /* 0x0000000000ff782f */ /* 0x000fe40003800000 */
[----:B------:R-:W-:Y:S05]  /*3f20*/  @!P1 SEL R14, R13, R14, !P2 ;  /* 0x0000000e0d0e9207 */ /* 0x000fea0005000000 */
[----:B------:R-:W-:Y:S02]  /*3f30*/  @!P1 IMAD.IADD R0, R9, 0x1, -R14 ;  /* 0x0000000109009824 */ /* 0x000fe400078e0a0e */
[----:B------:R-:W-:Y:S02]  /*3f40*/  @!P1 IMAD.IADD R9, R14, 0x1, -R9 ;  /* 0x000000010e099824 */ /* 0x000fe400078e0a09 */
[----:B------:R-:W-:Y:S02]  /*3f50*/  @!P1 IMAD R13, R0, R3, R13 ;  /* 0x00000003000d9224 */ /* 0x000fe400078e020d */
[----:B------:R-:W-:Y:S01]  /*3f60*/  @!P1 IMAD R8, R9, R10, R8 ;  /* 0x0000000a09089224 */ /* 0x000fe200078e0208 */
[----:B---3--:R-:W-:Y:S06]  /*3f70*/  @!P4 BRA `(.L_x_72) ;  /* 0x0000002c00c8c947 */ /* 0x008fec0003800000 */
.L_x_119:
[----:B------:R-:W-:Y:S01]  /*3f80*/  PLOP3.LUT P5, PT, P5, P0, PT, 0xf2, 0x2f ;  /* 0x00000000002f781c */ /* 0x000fe20002fa1e72 */
[----:B------:R-:W-:Y:S01]  /*3f90*/  UMOV UR14, 0x0 ;  /* 0x00000000000e7882 */ /* 0x000fe20000000000 */
[----:B------:R-:W-:Y:S01]  /*3fa0*/  LOP3.LUT R30, R30, 0x1, RZ, 0x3c, !PT ;  /* 0x000000011e1e7812 */ /* 0x000fe200078e3cff */
[----:B------:R-:W-:Y:S01]  /*3fb0*/  UMOV UR15, 0x10000000 ;  /* 0x10000000000f7882 */ /* 0x000fe20000000000 */
[----:B------:R-:W-:Y:S01]  /*3fc0*/  UMOV UR12, UR36 ;  /* 0x00000024000c7c82 */ /* 0x000fe20008000000 */
[----:B------:R-:W-:Y:S08]  /*3fd0*/  @P3 R2UR UR36, R27 ;  /* 0x000000001b2432ca */ /* 0x000ff000000e0000 */
[----:B-1----:R-:W-:Y:S01]  /*3fe0*/  @!P5 IADD3 R3, P0, PT, R32, 0x580, RZ ;  /* 0x000005802003d810 */ /* 0x002fe20007f1e0ff */
[----:B------:R-:W-:Y:S01]  /*3ff0*/  @!P5 IMAD.SHL.U32 R165, R165, 0x40, RZ ;  /* 0x00000040a5a5d824 */ /* 0x000fe200078e00ff */
[----:B------:R-:W-:Y:S01]  /*4000*/  VOTEU.ALL UP1, P5 ;  /* 0x0000000000ff7886 */ /* 0x000fe20002820000 */
[----:B------:R-:W-:Y:S01]  /*4010*/  @!P5 IMAD.SHL.U32 R167, R167, 0x80, RZ ;  /* 0x00000080a7a7d824 */ /* 0x000fe200078e00ff */
[----:B------:R-:W-:Y:S01]  /*4020*/  @!P5 R2UR UR8, R3 ;  /* 0x000000000308d2ca */ /* 0x000fe200000e0000 */
[----:B------:R-:W-:Y:S01]  /*4030*/  @!P5 IMAD.X R0, RZ, RZ, R33, P0 ;  /* 0x000000ffff00d224 */ /* 0x000fe200000e0621 */
[----:B------:R-:W-:Y:S01]  /*4040*/  @!P5 R2UR UR10, R165 ;  /* 0x00000000a50ad2ca */ /* 0x000fe200000e0000 */
[----:B------:R-:W-:Y:S01]  /*4050*/  @!UP1 UIADD3 UR9, UPT, UPT, UR6, 0x20, URZ ;  /* 0x0000002006099890 */ /* 0x000fe2000fffe0ff */
[----:B------:R-:W-:Y:S01]  /*4060*/  @!P5 R2UR UR11, R167 ;  /* 0x00000000a70bd2ca */ /* 0x000fe200000e0000 */
[----:B------:R-:W-:Y:S01]  /*4070*/  IMAD.IADD R165, R8, 0x1, R164 ;  /* 0x0000000108a57824 */ /* 0x000fe200078e02a4 */
[----:B------:R-:W-:Y:S01]  /*4080*/  @!P5 R2UR UR7, R0 ;  /* 0x000000000007d2ca */ /* 0x000fe200000e0000 */
[----:B------:R-:W-:Y:S01]  /*4090*/  IMAD.IADD R167, R13, 0x1, R166 ;  /* 0x000000010da77824 */ /* 0x000fe200078e02a6 */
[C---:B------:R-:W-:Y:S04]  /*40a0*/  ISETP.NE.AND P0, PT, R29.reuse, 0x2, PT ;  /* 0x000000021d00780c */ /* 0x040fe80003f05270 */
[----:B------:R-:W-:Y:S01]  /*40b0*/  SEL R3, RZ, 0x1, P0 ;  /* 0x00000001ff037807 */ /* 0x000fe20000000000 */
[----:B------:R-:W-:Y:S01]  /*40c0*/  IMAD.U32 R10, RZ, RZ, UR8 ;  /* 0x00000008ff0a7e24 */ /* 0x000fe2000f8e00ff */
[----:B------:R-:W-:Y:S01]  /*40d0*/  @!UP1 UIADD3 UR8, UPT, UPT, UR6, 0x200, URZ ;  /* 0x0000020006089890 */ /* 0x000fe2000fffe0ff */
[----:B------:R-:W-:Y:S01]  /*40e0*/  SEL R29, R29, RZ, P0 ;  /* 0x000000ff1d1d7207 */ /* 0x000fe20000000000 */
[----:B------:R-:W-:Y:S01]  /*40f0*/  VOTEU.ALL UP1, P5 ;  /* 0x0000000000ff7886 */ /* 0x000fe20002820000 */
[----:B------:R-:W-:Y:S02]  /*4100*/  LOP3.LUT R28, R28, R3, RZ, 0x3c, !PT ;  /* 0x000000031c1c7212 */ /* 0x000fe400078e3cff */
[----:B------:R-:W-:Y:S01]  /*4110*/  IMAD.U32 R11, RZ, RZ, UR7 ;  /* 0x00000007ff0b7e24 */ /* 0x000fe2000f8e00ff */
[----:B------:R-:W-:Y:S04]  /*4120*/  @!P5 R2UR UR16, R10 ;  /* 0x000000000a10d2ca */ /* 0x000fe800000e0000 */
[----:B------:R-:W-:Y:S11]  /*4130*/  @!P5 R2UR UR17, R11 ;  /* 0x000000000b11d2ca */ /* 0x000ff600000e0000 */
[----:B------:R-:W-:Y:S02]  /*4140*/  @!UPT UIADD3 URZ, UPT, UPT, URZ, URZ, URZ ;  /* 0x000000fffffff290 */ /* 0x000fe4000fffe0ff */
[----:B------:R3:W-:Y:S01]  /*4150*/  @!UP1 UTMALDG.3D [UR8], [UR16], desc[UR14] ;  /* 0x00000e08100095b4 */ /* 0x0007e20008011000 */
[----:B------:R3:W-:Y:S01]  /*4160*/  @!P5 SYNCS.ARRIVE.TRANS64.RED.A0TR RZ, [UR6+0x20], R25 ;  /* 0x00002019ffffd9a7 */ /* 0x0007e20008300406 */
[----:B------:R-:W-:Y:S01]  /*4170*/  UPLOP3.LUT UP1, UPT, UPT, UPT, UPT, 0x80, 0x8 ;  /* 0x000000000008789c */ /* 0x000fe20003f2f070 */
[----:B------:R-:W-:Y:S01]  /*4180*/  SYNCS.ARRIVE.TRANS64.RED.A1T0 RZ, [UR37], RZ ;  /* 0x000000ffffff79a7 */ /* 0x000fe20008100425 */
[----:B------:R-:W-:Y:S09]  /*4190*/  @P3 BRA `(.L_x_73) ;  /* 0xfffffff400b43947 */ /* 0x000ff2000383ffff */
[----:B------:R-:W-:Y:S07]  /*41a0*/  MOV R0, UR6 ;  /* 0x0000000600007c02 */ /* 0x000fee0008000f00 */
.L_x_74:
[----:B-1----:R-:W-:-:S04]  /*41b0*/  SHF.L.U32 R3, R30, 0x1f, RZ ;  /* 0x0000001f1e037819 */ /* 0x002fc800000006ff */
[----:B------:R1:W2:Y:S03]  /*41c0*/  SYNCS.PHASECHK.TRANS64.TRYWAIT P0, [R0+URZ+0x28], R3 ;  /* 0x00002803000075a7 */ /* 0x0002a600080011ff */
[----:B--2---:R-:W-:Y:S05]  /*41d0*/  @!P0 NANOSLEEP.SYNCS 0x989680 ;  /* 0x009896800000895d */ /* 0x004fea0003900000 */
[----:B------:R-:W2:Y:S02]  /*41e0*/  @!P0 SYNCS.PHASECHK.TRANS64 P0, [R0+URZ+0x28], R3 ;  /* 0x00002803000085a7 */ /* 0x000ea400080010ff */
[----:B--23--:R-:W-:Y:S05]  /*41f0*/  @P0 EXIT ;  /* 0x000000000000094d */ /* 0x00cfea0003800000 */
[----:B------:R-:W-:Y:S05]  /*4200*/  BRA `(.L_x_74) ;  /* 0xfffffffc00e87947 */ /* 0x000fea000383ffff */
.L_x_65:
[----:B------:R-:W-:-:S06]  /*4210*/  UISETP.GE.AND UP1, UPT, UR8, 0x4, UPT ;  /* 0x000000040800788c */ /* 0x000fcc000bf26270 */
[----:B------:R-:W-:-:S13]  /*4220*/  PLOP3.LUT P0, PT, PT, PT, UP1, 0x80, 0x8 ;  /* 0x000000000008781c */ /* 0x000fda0003f0f018 */
[----:B------:R-:W-:Y:S05]  /*4230*/  @!P0 EXIT ;  /* 0x000000000000894d */ /* 0x000fea0003800000 */
[----:B------:R-:W-:Y:S01]  /*4240*/  BAR.SYNC.DEFER_BLOCKING 0x6, 0xa0 ;  /* 0x0182800000007b1d */ /* 0x000fe20000010000 */
[C---:B------:R-:W-:Y:S01]  /*4250*/  IMAD.SHL.U32 R180, R176.reuse, 0x40, RZ ;  /* 0x00000040b0b47824 */ /* 0x040fe200078e00ff */
[C---:B------:R-:W-:Y:S01]  /*4260*/  R2P PR, R176.reuse, 0x6 ;  /* 0x00000006b0007804 */ /* 0x040fe20000000000 */
[C---:B------:R-:W-:Y:S01]  /*4270*/  IMAD.SHL.U32 R2, R176.reuse, 0x8, RZ ;  /* 0x00000008b0027824 */ /* 0x040fe200078e00ff */
[----:B------:R-:W-:Y:S01]  /*4280*/  SHF.L.U32 R79, R176, 0x10, RZ ;  /* 0x00000010b04f7819 */ /* 0x000fe200000006ff */
[----:B------:R-:W-:Y:S01]  /*4290*/  IMAD.MOV.U32 R179, RZ, RZ, 0x10 ;  /* 0x00000010ffb37424 */ /* 0x000fe200078e00ff */
[----:B------:R-:W-:Y:S01]  /*42a0*/  UMOV UR43, 0x400 ;  /* 0x00000400002b7882 */ /* 0x000fe20000000000 */
[----:B------:R-:W-:Y:S01]  /*42b0*/  LOP3.LUT R3, R180, 0x180, RZ, 0xc0, !PT ;  /* 0x00000180b4037812 */ /* 0x000fe200078ec0ff */
[----:B------:R-:W-:Y:S01]  /*42c0*/  ULEA UR43, UR37, UR43, 0x18 ;  /* 0x0000002b252b7291 */ /* 0x000fe2000f8ec0ff */
[----:B------:R-:W1:Y:S01]  /*42d0*/  LDC R171, c[0x0][0x370] ;  /* 0x0000dc00ffab7b82 */ /* 0x000e620000000800 */
[----:B------:R-:W-:Y:S01]  /*42e0*/  SEL R179, R179, 0xfffffff0, !P1 ;  /* 0xfffffff0b3b37807 */ /* 0x000fe20004800000 */
[----:B------:R-:W-:Y:S01]  /*42f0*/  HFMA2 R183, -RZ, RZ, 0, 0 ;  /* 0x00000000ffb77431 */ /* 0x000fe200000001ff */
[----:B------:R-:W-:Y:S01]  /*4300*/  LOP3.LUT R3, R3, 0x30, R2, 0xf8, !PT ;  /* 0x0000003003037812 */ /* 0x000fe200078ef802 */
[----:B------:R-:W-:Y:S01]  /*4310*/  UIADD3 UR4, UPT, UPT, UR43, 0x2200, URZ ;  /* 0x000022002b047890 */ /* 0x000fe2000fffe0ff */
[----:B------:R-:W-:Y:S01]  /*4320*/  LOP3.LUT R79, R79, 0x600000, RZ, 0xc0, !PT ;  /* 0x006000004f4f7812 */ /* 0x000fe200078ec0ff */
[----:B------:R-:W-:Y:S01]  /*4330*/  IMAD.MOV.U32 R76, RZ, RZ, RZ ;  /* 0x000000ffff4c7224 */ /* 0x000fe200078e00ff */
[----:B------:R-:W-:Y:S01]  /*4340*/  LOP3.LUT R180, R3, 0x1e40, R180, 0xf8, !PT ;  /* 0x00001e4003b47812 */ /* 0x000fe200078ef8b4 */
[----:B------:R-:W2:Y:S01]  /*4350*/  LDC R74, c[0x0][0xb0c] ;  /* 0x0002c300ff4a7b82 */ /* 0x000ea20000000800 */
[----:B------:R-:W-:Y:S01]  /*4360*/  IMAD.MOV.U32 R3, RZ, RZ, 0x20 ;  /* 0x00000020ff037424 */ /* 0x000fe200078e00ff */
[----:B------:R-:W-:Y:S01]  /*4370*/  CS2R R184, SRZ ;  /* 0x0000000000b87805 */ /* 0x000fe2000001ff00 */
[----:B------:R-:W-:Y:S01]  /*4380*/  IMAD.MOV.U32 R188, RZ, RZ, RZ ;  /* 0x000000ffffbc7224 */ /* 0x000fe200078e00ff */
[----:B------:R-:W4:Y:S01]  /*4390*/  LDCU.64 UR46, c[0x0][0x348] ;  /* 0x00006900ff2e77ac */ /* 0x000f220008000a00 */
[----:B------:R-:W-:Y:S01]  /*43a0*/  VIADD R2, R180, UR43 ;  /* 0x0000002bb4027c36 */ /* 0x000fe20008000000 */
[----:B------:R-:W-:Y:S01]  /*43b0*/  SEL R3, R3, 0xffffffe0, !P2 ;  /* 0xffffffe003037807 */ /* 0x000fe20005000000 */
[----:B------:R-:W3:Y:S01]  /*43c0*/  LDS R0, [UR43+0xf0] ;  /* 0x0000f02bff007984 */ /* 0x000ee20008000800 */
[----:B------:R-:W1:Y:S01]  /*43d0*/  LDC R169, c[0x0][0xb20] ;  /* 0x0002c800ffa97b82 */ /* 0x000e620000000800 */
[----:B------:R-:W-:Y:S01]  /*43e0*/  IMAD.U32 R186, RZ, RZ, UR4 ;  /* 0x00000004ffba7e24 */ /* 0x000fe2000f8e00ff */
[----:B------:R-:W-:Y:S01]  /*43f0*/  SHF.R.U32.HI R4, RZ, 0x4, R3 ;  /* 0x00000004ff047819 */ /* 0x000fe20000011603 */
[--C-:B------:R-:W-:Y:S01]  /*4400*/  IMAD.IADD R178, R3, 0x1, R2.reuse ;  /* 0x0000000103b27824 */ /* 0x100fe200078e0202 */
[----:B------:R-:W1:Y:S02]  /*4410*/  LDCU.64 UR38, c[0x0][0x888] ;  /* 0x00011100ff2677ac */ /* 0x000e640008000a00 */
[C---:B------:R-:W-:Y:S01]  /*4420*/  LEA.HI R177, R179.reuse, R4, RZ, 0x1c ;  /* 0x00000004b3b17211 */ /* 0x040fe200078fe0ff */
[----:B------:R-:W-:Y:S01]  /*4430*/  IMAD.IADD R179, R179, 0x1, R2 ;  /* 0x00000001b3b37824 */ /* 0x000fe200078e0202 */
[----:B------:R-:W1:Y:S01]  /*4440*/  LDC R73, c[0x0][0xb30] ;  /* 0x0002cc00ff497b82 */ /* 0x000e620000000800 */
[----:B------:R-:W-:Y:S01]  /*4450*/  UIADD3 UR42, UPT, UPT, UR43, 0x200, URZ ;  /* 0x000002002b2a7890 */ /* 0x000fe2000fffe0ff */
[----:B------:R-:W-:-:S06]  /*4460*/  LEA R177, R177, R2, 0x4 ;  /* 0x00000002b1b17211 */ /* 0x000fcc00078e20ff */
[----:B------:R-:W1:Y:S08]  /*4470*/  LDC.64 R158, c[0x0][0xb10] ;  /* 0x0002c400ff9e7b82 */ /* 0x000e700000000a00 */
[----:B------:R-:W1:Y:S08]  /*4480*/  LDC.64 R70, c[0x0][0xb18] ;  /* 0x0002c600ff467b82 */ /* 0x000e700000000a00 */
[----:B------:R-:W1:Y:S01]  /*4490*/  LDC.64 R154, c[0x0][0x888] ;  /* 0x00022200ff9a7b82 */ /* 0x000e620000000a00 */
[----:B---3--:R-:W-:-:S07]  /*44a0*/  IMAD.IADD R79, R0, 0x1, R79 ;  /* 0x00000001004f7824 */ /* 0x008fce00078e024f */
[----:B------:R-:W3:Y:S08]  /*44b0*/  LDC.64 R68, c[0x0][0xb28] ;  /* 0x0002ca00ff447b82 */ /* 0x000ef00000000a00 */
[----:B------:R-:W1:Y:S08]  /*44c0*/  LDC.64 R156, c[0x0][0x890] ;  /* 0x00022400ff9c7b82 */ /* 0x000e700000000a00 */
[----:B------:R-:W1:Y:S08]  /*44d0*/  LDC.64 R152, c[0x0][0x8b0] ;  /* 0x00022c00ff987b82 */ /* 0x000e700000000a00 */
[----:B------:R-:W1:Y:S08]  /*44e0*/  LDC.64 R146, c[0x0][0x8a8] ;  /* 0x00022a00ff927b82 */ /* 0x000e700000000a00 */
[----:B--2-4-:R-:W1:Y:S02]  /*44f0*/  LDC R170, c[0x0][0x374] ;  /* 0x0000dd00ffaa7b82 */ /* 0x014e640000000800 */
.L_x_92:
[----:B------:R-:W-:Y:S02]  /*4500*/  LEA R0, R188, UR43, 0x3 ;  /* 0x0000002bbc007c11 */ /* 0x000fe4000f8e18ff */
[----:B------:R-:W-:Y:S02]  /*4510*/  SHF.L.U32 R3, R184, 0x1f, RZ ;  /* 0x0000001fb8037819 */ /* 0x000fe400000006ff */
[----:B------:R-:W-:Y:S02]  /*4520*/  LEA R16, R188, UR43, 0x4 ;  /* 0x0000002bbc107c11 */ /* 0x000fe4000f8e20ff */
[----:B--2---:R-:W2:Y:S02]  /*4530*/  SYNCS.PHASECHK.TRANS64.TRYWAIT P0, [R0+URZ+0x40], R3 ;  /* 0x00004003000075a7 */ /* 0x004ea400080011ff */
[----:B-12---:R-:W-:Y:S05]  /*4540*/  @!P0 BRA `(.L_x_75) ;  /* 0x00000028006c8947 */ /* 0x006fea0003800000 */
.L_x_120:
[----:B------:R-:W4:Y:S01]  /*4550*/  LDC.64 R12, c[0x0][0xb10] ;  /* 0x0002c400ff0c7b82 */ /* 0x000f220000000a00 */
[----:B------:R-:W3:Y:S01]  /*4560*/  LDS.128 R16, [R16+0xd0] ;  /* 0x0000d00010107984 */ /* 0x000ee20000000c00 */
[----:B-1----:R-:W-:Y:S01]  /*4570*/  ISETP.NE.AND P1, PT, R73, 0x1, PT ;  /* 0x000000014900780c */ /* 0x002fe20003f25270 */
[----:B--2---:R-:W-:Y:S01]  /*4580*/  VIADD R0, R0, 0x50 ;  /* 0x0000005000007836 */ /* 0x004fe20000000000 */
[----:B------:R-:W-:Y:S04]  /*4590*/  ISETP.GE.AND P0, PT, R72, 0x1, PT ;  /* 0x000000014800780c */ /* 0x000fe80003f06270 */
[----:B------:R-:W1:Y:S01]  /*45a0*/  LDC.64 R10, c[0x0][0xb18] ;  /* 0x0002c600ff0a7b82 */ /* 0x000e620000000a00 */
[----:B------:R-:W-:Y:S01]  /*45b0*/  PRMT R0, RZ, 0x654, R0 ;  /* 0x00000654ff007816 */ /* 0x000fe20000000000 */
[----:B------:R-:W-:Y:S01]  /*45c0*/  @!PT LDS RZ, [RZ] ;  /* 0x00000000fffff984 */ /* 0x000fe20000000800 */
[----:B------:R-:W-:Y:S01]  /*45d0*/  @!PT LDS RZ, [RZ] ;  /* 0x00000000fffff984 */ /* 0x000fe20000000800 */
[----:B------:R-:W-:Y:S01]  /*45e0*/  @!PT LDS RZ, [RZ] ;  /* 0x00000000fffff984 */ /* 0x000fe20000000800 */
[----:B------:R-:W-:Y:S01]  /*45f0*/  @!PT LDS RZ, [RZ] ;  /* 0x00000000fffff984 */ /* 0x000fe20000000800 */
[----:B------:R2:W-:Y:S06]  /*4600*/  MEMBAR.ALL.CTA ;  /* 0x0000000000007992 */ /* 0x0005ec0000008000 */
[----:B--2---:R-:W2:Y:S01]  /*4610*/  FENCE.VIEW.ASYNC.S ;  /* 0x00000000000073c6 */ /* 0x004ea20000000000 */
[----:B------:R-:W1:Y:S08]  /*4620*/  @!P1 LDC R14, c[0x0][0xb20] ;  /* 0x0002c800ff0e9b82 */ /* 0x000e700000000800 */
[----:B------:R-:W1:Y:S01]  /*4630*/  @!P1 LDC R9, c[0x0][0xb0c] ;  /* 0x0002c300ff099b82 */ /* 0x000e620000000800 */
[----:B--2---:R2:W-:Y:S01]  /*4640*/  SYNCS.ARRIVE.TRANS64.RED.A1T0 RZ, [R0+URZ], RZ ;  /* 0x000000ff00ff79a7 */ /* 0x0045e200081004ff */
[----:B---3--:R-:W-:Y:S04]  /*4650*/  LOP3.LUT P4, RZ, R18, 0x1, RZ, 0xc0, !PT ;  /* 0x0000000112ff7812 */ /* 0x008fe8000788c0ff */
[----:B------:R-:W-:Y:S09]  /*4660*/  P2R R187, PR, RZ, 0x10 ;  /* 0x00000010ffbb7803 */ /* 0x000ff20000000000 */
[----:B------:R-:W-:Y:S02]  /*4670*/  @P4 MOV R77, R16 ;  /* 0x00000010004d4202 */ /* 0x000fe40000000f00 */
[----:B------:R-:W-:Y:S01]  /*4680*/  @P4 LOP3.LUT R75, R17, 0xffff, RZ, 0xc0, !PT ;  /* 0x0000ffff114b4812 */ /* 0x000fe200078ec0ff */
[----:B--2-4-:R-:W-:Y:S06]  /*4690*/  @!P0 BRA `(.L_x_76) ;  /* 0x0000000000a48947 */ /* 0x014fec0003800000 */
[----:B------:R-:W-:Y:S01]  /*46a0*/  IMAD.HI.U32 R22, R170, R71, RZ ;  /* 0x00000047aa167227 */ /* 0x000fe200078e00ff */
[----:B------:R-:W-:Y:S02]  /*46b0*/  ISETP.NE.AND P0, PT, R70, 0x1, PT ;  /* 0x000000014600780c */ /* 0x000fe40003f05270 */
[----:B------:R-:W-:Y:S01]  /*46c0*/  ISETP.NE.AND P2, PT, R72, 0x1, PT ;  /* 0x000000014800780c */ /* 0x000fe20003f45270 */
[-C--:B------:R-:W-:Y:S01]  /*46d0*/  IMAD.HI.U32 R20, R171, R158.reuse, RZ ;  /* 0x0000009eab147227 */ /* 0x080fe200078e00ff */
[----:B------:R-:W-:Y:S02]  /*46e0*/  SHF.R.U32.HI R21, RZ, R169, R22 ;  /* 0x000000a9ff157219 */ /* 0x000fe40000011616 */
[----:B------:R-:W-:Y:S01]  /*46f0*/  ISETP.NE.AND P3, PT, R74, 0x1, PT ;  /* 0x000000014a00780c */ /* 0x000fe20003f65270 */
[----:B------:R-:W-:Y:S01]  /*4700*/  IMAD.HI.U32 R26, R75, R71, RZ ;  /* 0x000000474b1a7227 */ /* 0x000fe200078e00ff */
[----:B------:R-:W-:Y:S02]  /*4710*/  SHF.R.U32.HI R20, RZ, R159, R20 ;  /* 0x0000009fff147219 */ /* 0x000fe40000011614 */
[----:B------:R-:W-:Y:S01]  /*4720*/  SEL R3, R170, R21, !P0 ;  /* 0x00000015aa037207 */ /* 0x000fe20004000000 */
[----:B------:R-:W-:Y:S01]  /*4730*/  IMAD.HI.U32 R24, R77, R158, RZ ;  /* 0x0000009e4d187227 */ /* 0x000fe200078e00ff */
[----:B------:R-:W-:Y:S03]  /*4740*/  SEL R7, R171, R20, !P3 ;  /* 0x00000014ab077207 */ /* 0x000fe60005800000 */
[-C--:B------:R-:W-:Y:S01]  /*4750*/  IMAD.HI.U32 R20, R3, R68.reuse, RZ ;  /* 0x0000004403147227 */ /* 0x080fe200078e00ff */
[----:B------:R-:W-:Y:S03]  /*4760*/  SHF.R.U32.HI R24, RZ, R159, R24 ;  /* 0x0000009fff187219 */ /* 0x000fe60000011618 */
[----:B------:R-:W-:Y:S01]  /*4770*/  IMAD.HI.U32 R22, R7, R68, RZ ;  /* 0x0000004407167227 */ /* 0x000fe200078e00ff */
[----:B------:R-:W-:Y:S02]  /*4780*/  @P2 SHF.R.U32.HI R3, RZ, R69, R20 ;  /* 0x00000045ff032219 */ /* 0x000fe40000011614 */
[----:B------:R-:W-:Y:S02]  /*4790*/  SHF.R.U32.HI R20, RZ, R169, R26 ;  /* 0x000000a9ff147219 */ /* 0x000fe4000001161a */
[----:B------:R-:W-:Y:S01]  /*47a0*/  @P2 SHF.R.U32.HI R7, RZ, R69, R22 ;  /* 0x00000045ff072219 */ /* 0x000fe20000011616 */
[C---:B------:R-:W-:Y:S01]  /*47b0*/  IMAD R2, R72.reuse, R3, RZ ;  /* 0x0000000348027224 */ /* 0x040fe200078e02ff */
[----:B------:R-:W-:Y:S02]  /*47c0*/  SEL R5, R75, R20, !P0 ;  /* 0x000000144b057207 */ /* 0x000fe40004000000 */
[----:B------:R-:W-:Y:S01]  /*47d0*/  SEL R3, R77, R24, !P3 ;  /* 0x000000184d037207 */ /* 0x000fe20005800000 */
[----:B------:R-:W-:Y:S01]  /*47e0*/  IMAD R4, R72, R7, RZ ;  /* 0x0000000748047224 */ /* 0x000fe200078e02ff */
[C---:B------:R-:W-:Y:S01]  /*47f0*/  ISETP.GE.AND P0, PT, R5.reuse, R2, PT ;  /* 0x000000020500720c */ /* 0x040fe20003f06270 */
[----:B------:R-:W-:Y:S03]  /*4800*/  IMAD.HI.U32 R6, R5, R68, RZ ;  /* 0x0000004405067227 */ /* 0x000fe600078e00ff */
[----:B------:R-:W-:Y:S01]  /*4810*/  ISETP.GE.OR P0, PT, R3, R4, P0 ;  /* 0x000000040300720c */ /* 0x000fe20000706670 */
[----:B------:R-:W-:Y:S01]  /*4820*/  IMAD.MOV R4, RZ, RZ, -R3 ;  /* 0x000000ffff047224 */ /* 0x000fe200078e0a03 */
[-C--:B------:R-:W-:Y:S03]  /*4830*/  SHF.R.U32.HI R6, RZ, R69.reuse, R6 ;  /* 0x00000045ff067219 */ /* 0x080fe60000011606 */
[----:B------:R-:W-:Y:S01]  /*4840*/  IMAD R77, R74, R4, R77 ;  /* 0x000000044a4d7224 */ /* 0x000fe200078e024d */
[----:B------:R-:W-:Y:S05]  /*4850*/  SEL R15, R5, R6, !P2 ;  /* 0x00000006050f7207 */ /* 0x000fea0005000000 */
[----:B------:R-:W-:Y:S02]  /*4860*/  IMAD.MOV R6, RZ, RZ, -R15 ;  /* 0x000000ffff067224 */ /* 0x000fe400078e0a0f */
[C---:B------:R-:W-:Y:S04]  /*4870*/  @!P0 IMAD.HI.U32 R2, R3.reuse, R68, RZ ;  /* 0x0000004403028227 */ /* 0x040fe800078e00ff */
[----:B------:R-:W-:Y:S01]  /*4880*/  IMAD R6, R72, R6, R5 ;  /* 0x0000000648067224 */ /* 0x000fe200078e0205 */
[----:B------:R-:W-:Y:S04]  /*4890*/  @!P0 SHF.R.U32.HI R2, RZ, R69, R2 ;  /* 0x00000045ff028219 */ /* 0x000fe80000011602 */
[----:B------:R-:W-:Y:S02]  /*48a0*/  @!P0 SEL R0, R3, R2, !P2 ;  /* 0x0000000203008207 */ /* 0x000fe40005000000 */
[----:B------:R-:W-:Y:S02]  /*48b0*/  IADD3 R2, PT, PT, -R5, RZ, RZ ;  /* 0x000000ff05027210 */ /* 0x000fe40007ffe1ff */
[----:B------:R-:W-:Y:S01]  /*48c0*/  @!P0 IADD3 R8, PT, PT, R15, -R0, RZ ;  /* 0x800000000f088210 */ /* 0x000fe20007ffe0ff */
[----:B------:R-:W-:Y:S02]  /*48d0*/  @!P0 IMAD R0, R7, R6, R0 ;  /* 0x0000000607008224 */ /* 0x000fe400078e0200 */
[----:B------:R-:W-:Y:S02]  /*48e0*/  IMAD R75, R70, R2, R75 ;  /* 0x00000002464b7224 */ /* 0x000fe400078e024b */
[----:B------:R-:W-:Y:S02]  /*48f0*/  @!P0 IMAD R5, R8, R72, R3 ;  /* 0x0000004808058224 */ /* 0x000fe400078e0203 */
[----:B------:R-:W-:Y:S04]  /*4900*/  @!P0 IMAD.MOV.U32 R3, RZ, RZ, R0 ;  /* 0x000000ffff038224 */ /* 0x000fe800078e0000 */
[----:B------:R-:W-:Y:S02]  /*4910*/  IMAD R77, R3, R74, R77 ;  /* 0x0000004a034d7224 */ /* 0x000fe400078e024d */
[----:B------:R-:W-:Y:S07]  /*4920*/  IMAD R75, R5, R70, R75 ;  /* 0x00000046054b7224 */ /* 0x000fee00078e024b */
.L_x_76:
[----:B------:R-:W-:Y:S01]  /*4930*/  @!P1 IMAD.HI.U32 R0, R77, R12, RZ ;  /* 0x0000000c4d009227 */ /* 0x000fe200078e00ff */
[----:B-1----:R-:W-:Y:S01]  /*4940*/  @!P1 ISETP.NE.AND P0, PT, R10, 0x1, PT ;  /* 0x000000010a00980c */ /* 0x002fe20003f05270 */
[----:B------:R-:W-:Y:S01]  /*4950*/  ULOP3.LUT UP0, URZ, UR42, 0x1b0, URZ, 0xc0, !UPT ;  /* 0x000001b02aff7892 */ /* 0x000fe2000f80c0ff */
[----:B------:R-:W-:Y:S01]  /*4960*/  @!P1 ISETP.NE.AND P2, PT, R9, 0x1, PT ;  /* 0x000000010900980c */ /* 0x000fe20003f45270 */
[----:B------:R-:W-:Y:S01]  /*4970*/  @!P1 IMAD.HI.U32 R3, R75, R11, RZ ;  /* 0x0000000b4b039227 */ /* 0x000fe200078e00ff */
[----:B------:R-:W-:Y:S02]  /*4980*/  @!P1 SHF.R.U32.HI R0, RZ, R13, R0 ;  /* 0x0000000dff009219 */ /* 0x000fe40000011600 */
[----:B------:R-:W-:Y:S01]  /*4990*/  @P4 SHF.R.U32.HI R182, RZ, 0x10, R17 ;  /* 0x00000010ffb64819 */ /* 0x000fe20000011611 */
[----:B------:R-:W-:Y:S01]  /*49a0*/  VIADD R188, R188, 0x1 ;  /* 0x00000001bcbc7836 */ /* 0x000fe20000000000 */
[----:B------:R-:W-:Y:S02]  /*49b0*/  @!P1 SHF.R.U32.HI R2, RZ, R14, R3 ;  /* 0x0000000eff029219 */ /* 0x000fe40000011603 */
[----:B------:R-:W-:Y:S02]  /*49c0*/  @!P1 SEL R3, R77, R0, !P2 ;  /* 0x000000004d039207 */ /* 0x000fe40005000000 */
[----:B------:R-:W-:Y:S05]  /*49d0*/  @!P1 SEL R2, R75, R2, !P0 ;  /* 0x000000024b029207 */ /* 0x000fea0004000000 */
[----:B------:R-:W-:Y:S02]  /*49e0*/  @!P1 IMAD.IADD R0, R2, 0x1, -R3 ;  /* 0x0000000102009824 */ /* 0x000fe400078e0a03 */
[----:B------:R-:W-:Y:S02]  /*49f0*/  @!P1 IMAD.IADD R2, R3, 0x1, -R2 ;  /* 0x0000000103029824 */ /* 0x000fe400078e0a02 */
[----:B------:R-:W-:Y:S02]  /*4a00*/  @!P1 IMAD R77, R0, R9, R77 ;  /* 0x00000009004d9224 */ /* 0x000fe400078e024d */
[----:B------:R-:W-:Y:S01]  /*4a10*/  @!P1 IMAD R75, R2, R10, R75 ;  /* 0x0000000a024b9224 */ /* 0x000fe200078e024b */
[----:B------:R-:W-:Y:S06]  /*4a20*/  BRA.U !UP0, `(.L_x_77) ;  /* 0x0000000108407547 */ /* 0x000fec000b800000 */
[----:B------:R-:W1:Y:S01]  /*4a30*/  LDCU.64 UR8, c[0x4][0x80] ;  /* 0x01001000ff0877ac */ /* 0x000e620008000a00 */
[----:B------:R-:W-:Y:S01]  /*4a40*/  MOV R3, 0x0 ;  /* 0x0000000000037802 */ /* 0x000fe20000000f00 */
[----:B------:R-:W-:Y:S02]  /*4a50*/  HFMA2 R12, -RZ, RZ, 0, 5.9604644775390625e-08 ;  /* 0x00000001ff0c7431 */ /* 0x000fe400000001ff */
[----:B------:R-:W-:Y:S02]  /*4a60*/  IMAD.MOV.U32 R8, RZ, RZ, 0x70 ;  /* 0x00000070ff087424 */ /* 0x000fe400078e00ff */
[----:B------:R-:W-:Y:S01]  /*4a70*/  IMAD.MOV.U32 R13, RZ, RZ, RZ ;  /* 0x000000ffff0d7224 */ /* 0x000fe200078e00ff */
[----:B------:R-:W2:Y:S01]  /*4a80*/  LDCU.64 UR6, c[0x4][0x88] ;  /* 0x01001100ff0677ac */ /* 0x000ea20008000a00 */
[----:B------:R-:W3:Y:S01]  /*4a90*/  LDC.64 R2, c[0x4][R3] ;  /* 0x0100000003027b82 */ /* 0x000ee20000000a00 */
[----:B------:R-:W4:Y:S01]  /*4aa0*/  LDCU.64 UR4, c[0x4][0x8] ;  /* 0x01000100ff0477ac */ /* 0x000f220008000a00 */
[----:B-1----:R-:W-:Y:S01]  /*4ab0*/  MOV R5, UR9 ;  /* 0x0000000900057c02 */ /* 0x002fe20008000f00 */
[----:B------:R-:W-:Y:S01]  /*4ac0*/  IMAD.U32 R4, RZ, RZ, UR8 ;  /* 0x00000008ff047e24 */ /* 0x000fe2000f8e00ff */
[----:B--2---:R-:W-:Y:S01]  /*4ad0*/  MOV R7, UR7 ;  /* 0x0000000700077c02 */ /* 0x004fe20008000f00 */
[----:B------:R-:W-:Y:S01]  /*4ae0*/  IMAD.U32 R6, RZ, RZ, UR6 ;  /* 0x00000006ff067e24 */ /* 0x000fe2000f8e00ff */
[----:B----4-:R-:W-:Y:S01]  /*4af0*/  MOV R11, UR5 ;  /* 0x00000005000b7c02 */ /* 0x010fe20008000f00 */
[----:B------:R-:W-:Y:S02]  /*4b00*/  IMAD.U32 R10, RZ, RZ, UR4 ;  /* 0x00000004ff0a7e24 */ /* 0x000fe4000f8e00ff */
[----:B------:R-:W-:Y:S07]  /*4b10*/  LEPC R20, `(.L_x_77) ;  /* 0x000000001014794e */ /* 0x000fee0000000000 */
[----:B---3-5:R-:W-:Y:S05]  /*4b20*/  CALL.ABS.NOINC R2 ;  /* 0x0000000002007343 */ /* 0x028fea0003c00000 */
.L_x_77:
[----:B------:R-:W-:Y:S01]  /*4b30*/  LOP3.LUT P0, RZ, R186, 0x1b0, RZ, 0xc0, !PT ;  /* 0x000001b0baff7812 */ /* 0x000fe2000780c0ff */
[----:B------:R-:W-:Y:S11]  /*4b40*/  BSSY.RECONVERGENT B6, `(.L_x_78) ;  /* 0x0000013000067945 */ /* 0x000ff60003800200 */
[----:B------:R-:W-:Y:S01]  /*4b50*/  @!UPT UIADD3 URZ, UPT, UPT, URZ, URZ, URZ ;  /* 0x000000fffffff290 */ /* 0x000fe2000fffe0ff */
[----:B------:R-:W-:Y:S05]  /*4b60*/  @!P0 BRA `(.L_x_79) ;  /* 0x0000000000408947 */ /* 0x000fea0003800000 */
        /* <DEDUP_REMOVED lines=16> */
.L_x_79:
[----:B------:R-:W-:Y:S05]  /*4c70*/  BSYNC.RECONVERGENT B6 ;  /* 0x0000000000067941 */ /* 0x000fea0003800200 */
.L_x_78:
[----:B------:R-:W-:Y:S01]  /*4c80*/  ISETP.NE.U32.AND P3, PT, R156, RZ, PT ;  /* 0x000000ff9c00720c */ /* 0x000fe20003f65070 */
[----:B------:R-:W-:Y:S01]  /*4c90*/  UISETP.NE.AND UP1, UPT, UR44, URZ, UPT ;  /* 0x000000ff2c00728c */ /* 0x000fe2000bf25270 */
[----:B------:R-:W-:Y:S02]  /*4ca0*/  ISETP.NE.U32.AND P4, PT, R152, RZ, PT ;  /* 0x000000ff9800720c */ /* 0x000fe40003f85070 */
[----:B------:R-:W-:Y:S02]  /*4cb0*/  ISETP.NE.AND.EX P3, PT, R157, RZ, PT, P3 ;  /* 0x000000ff9d00720c */ /* 0x000fe40003f65330 */
[----:B------:R-:W-:Y:S02]  /*4cc0*/  PLOP3.LUT P1, PT, PT, PT, PT, 0x8, 0x80 ;  /* 0x000000000080781c */ /* 0x000fe40003f2e170 */
[----:B------:R-:W-:Y:S02]  /*4cd0*/  PLOP3.LUT P0, PT, PT, PT, UP1, 0x80, 0x8 ;  /* 0x000000000008781c */ /* 0x000fe40003f0f018 */
[----:B------:R-:W-:Y:S02]  /*4ce0*/  ISETP.NE.AND.EX P4, PT, R153, RZ, PT, P4 ;  /* 0x000000ff9900720c */ /* 0x000fe40003f85340 */
[----:B------:R-:W1:Y:S09]  /*4cf0*/  @UP1 LDCU.64 UR4, c[0x0][0x888] ;  /* 0x00011100ff0417ac */ /* 0x000e720008000a00 */
[----:B------:R-:W-:Y:S01]  /*4d00*/  @P0 PLOP3.LUT P1, PT, P3, PT, PT, 0x80, 0x8 ;  /* 0x000000000008081c */ /* 0x000fe20001f2f070 */
[----:B-1----:R-:W-:Y:S04]  /*4d10*/  @UP1 UISETP.NE.U32.AND UP0, UPT, UR4, URZ, UPT ;  /* 0x000000ff0400128c */ /* 0x002fe8000bf05070 */
[----:B------:R-:W-:Y:S04]  /*4d20*/  @UP1 UISETP.NE.AND.EX UP0, UPT, UR5, URZ, UPT, UP0 ;  /* 0x000000ff0500128c */ /* 0x000fe8000bf05300 */
[----:B------:R-:W-:Y:S01]  /*4d30*/  @UP1 USEL UR4, URZ, 0xffffffff, UP0 ;  /* 0xffffffffff041887 */ /* 0x000fe20008000000 */
[----:B------:R-:W-:Y:S11]  /*4d40*/  @!P3 BRA `(.L_x_80) ;  /* 0x00000000002cb947 */ /* 0x000ff60003800000 */
[----:B------:R-:W-:Y:S01]  /*4d50*/  ISETP.NE.U32.AND P2, PT, R154, RZ, PT ;  /* 0x000000ff9a00720c */ /* 0x000fe20003f45070 */
[----:B------:R-:W-:Y:S03]  /*4d60*/  IMAD.MOV.U32 R168, RZ, RZ, 0x1 ;  /* 0x00000001ffa87424 */ /* 0x000fe600078e00ff */
[----:B------:R-:W-:Y:S11]  /*4d70*/  ISETP.NE.AND.EX P2, PT, R155, RZ, PT, P2 ;  /* 0x000000ff9b00720c */ /* 0x000ff60003f45320 */
[----:B------:R-:W-:Y:S02]  /*4d80*/  @!UPT UIADD3 URZ, UPT, UPT, URZ, URZ, URZ ;  /* 0x000000fffffff290 */ /* 0x000fe4000fffe0ff */
[----:B------:R-:W1:Y:S01]  /*4d90*/  @P2 LDC.64 R2, c[0x0][0x888] ;  /* 0x00022200ff022b82 */ /* 0x000e620000000a00 */
[----:B------:R-:W-:Y:S04]  /*4da0*/  @P2 IMAD R0, R156, UR36, RZ ;  /* 0x000000249c002c24 */ /* 0x000fe8000f8e02ff */
[----:B-1----:R-:W-:Y:S04]  /*4db0*/  @P2 IMAD.WIDE R2, R0, 0x4, R2 ;  /* 0x0000000400022825 */ /* 0x002fe800078e0202 */
[----:B------:R-:W-:Y:S01]  /*4dc0*/  HFMA2 R0, -RZ, RZ, 0, 5.9604644775390625e-08 ;  /* 0x00000001ff007431 */ /* 0x000fe200000001ff */
[----:B-----5:R1:W5:Y:S04]  /*4dd0*/  @P2 LDG.E R80, desc[UR40][R2.64] ;  /* 0x0000002802502981 */ /* 0x020368000c1e1900 */
[----:B------:R-:W-:Y:S01]  /*4de0*/  @!P2 PRMT R168, R0, 0x7610, R168 ;  /* 0x0000761000a8a816 */ /* 0x000fe200000000a8 */
[----:B-1----:R-:W2:Y:S06]  /*4df0*/  @!P2 LDC R80, c[0x0][0x880] ;  /* 0x00022000ff50ab82 */ /* 0x002eac0000000800 */
.L_x_80:
[----:B------:R-:W-:Y:S05]  /*4e00*/  @!P4 BRA `(.L_x_81) ;  /* 0x000000000020c947 */ /* 0x000fea0003800000 */
[----:B------:R-:W-:Y:S04]  /*4e10*/  ISETP.NE.U32.AND P2, PT, R146, RZ, PT ;  /* 0x000000ff9200720c */ /* 0x000fe80003f45070 */
[----:B------:R-:W-:Y:S11]  /*4e20*/  ISETP.NE.AND.EX P2, PT, R147, RZ, PT, P2 ;  /* 0x000000ff9300720c */ /* 0x000ff60003f45320 */
[----:B------:R-:W-:Y:S02]  /*4e30*/  @!UPT UIADD3 URZ, UPT, UPT, URZ, URZ, URZ ;  /* 0x000000fffffff290 */ /* 0x000fe4000fffe0ff */
[----:B------:R-:W1:Y:S01]  /*4e40*/  @P2 LDC.64 R2, c[0x0][0x8a8] ;  /* 0x00022a00ff022b82 */ /* 0x000e620000000a00 */
[----:B------:R-:W-:Y:S04]  /*4e50*/  @P2 IMAD R0, R152, UR36, RZ ;  /* 0x0000002498002c24 */ /* 0x000fe8000f8e02ff */
[----:B-1----:R-:W-:Y:S05]  /*4e60*/  @P2 IMAD.WIDE R2, R0, 0x4, R2 ;  /* 0x0000000400022825 */ /* 0x002fea00078e0202 */
[----:B-----5:R1:W5:Y:S02]  /*4e70*/  @P2 LDG.E R78, desc[UR40][R2.64] ;  /* 0x00000028024e2981 */ /* 0x020364000c1e1900 */
[----:B-1----:R-:W3:Y:S02]  /*4e80*/  @!P2 LDC R78, c[0x0][0x8a0] ;  /* 0x00022800ff4eab82 */ /* 0x002ee40000000800 */
.L_x_81:
[----:B--2--5:R-:W-:Y:S01]  /*4e90*/  @P0 ISETP.NE.AND P4, PT, R80, RZ, PT ;  /* 0x000000ff5000020c */ /* 0x024fe20003f85270 */
[----:B------:R-:W-:Y:S01]  /*4ea0*/  IMAD.U32 R0, RZ, RZ, UR4 ;  /* 0x00000004ff007e24 */ /* 0x000fe2000f8e00ff */
[----:B------:R-:W-:Y:S01]  /*4eb0*/  @P0 LOP3.LUT P2, RZ, R168, 0xff, RZ, 0xc0, !PT ;  /* 0x000000ffa8ff0812 */ /* 0x000fe2000784c0ff */
[----:B------:R-:W-:Y:S01]  /*4ec0*/  BSSY B1, `(.L_x_82) ;  /* 0x000003d000017945 */ /* 0x000fe20003800000 */
[----:B------:R-:W-:Y:S01]  /*4ed0*/  @P0 SEL R3, RZ, 0xffffffff, P4 ;  /* 0xffffffffff030807 */ /* 0x000fe20002000000 */
[C---:B------:R-:W-:Y:S01]  /*4ee0*/  IMAD R64, R76.reuse, 0x40, R79 ;  /* 0x000000404c407824 */ /* 0x040fe200078e024f */
[----:B------:R-:W-:Y:S02]  /*4ef0*/  LEA R148, R76, UR43, 0x3 ;  /* 0x0000002b4c947c11 */ /* 0x000fe4000f8e18ff */
[----:B------:R-:W-:Y:S02]  /*4f00*/  CS2R R102, SRZ ;  /* 0x0000000000667805 */ /* 0x000fe4000001ff00 */
[----:B------:R-:W-:Y:S02]  /*4f10*/  @P1 SEL R3, R0, R3, !P2 ;  /* 0x0000000300031207 */ /* 0x000fe40005000000 */
[----:B------:R-:W-:Y:S02]  /*4f20*/  CS2R R100, SRZ ;  /* 0x0000000000647805 */ /* 0x000fe4000001ff00 */
[----:B------:R-:W-:Y:S02]  /*4f30*/  SHF.L.U32 R5, R185, 0x1f, RZ ;  /* 0x0000001fb9057819 */ /* 0x000fe400000006ff */
[----:B------:R-:W-:Y:S02]  /*4f40*/  CS2R R98, SRZ ;  /* 0x0000000000627805 */ /* 0x000fe4000001ff00 */
[----:B------:R-:W-:Y:S02]  /*4f50*/  @P0 LOP3.LUT R3, R3, 0x1, RZ, 0xc0, !PT ;  /* 0x0000000103030812 */ /* 0x000fe400078ec0ff */
[----:B------:R-:W-:Y:S02]  /*4f60*/  CS2R R96, SRZ ;  /* 0x0000000000607805 */ /* 0x000fe4000001ff00 */
[----:B------:R-:W-:Y:S02]  /*4f70*/  PLOP3.LUT P5, PT, PT, PT, PT, 0x8, 0x80 ;  /* 0x000000000080781c */ /* 0x000fe40003fae170 */
[----:B------:R-:W-:Y:S02]  /*4f80*/  CS2R R94, SRZ ;  /* 0x00000000005e7805 */ /* 0x000fe4000001ff00 */
[----:B------:R-:W-:Y:S02]  /*4f90*/  ISETP.NE.U32.OR P1, PT, R3, 0x1, !P0 ;  /* 0x000000010300780c */ /* 0x000fe40004725470 */
[----:B------:R-:W-:Y:S02]  /*4fa0*/  CS2R R92, SRZ ;  /* 0x00000000005c7805 */ /* 0x000fe4000001ff00 */
[----:B------:R-:W-:Y:S02]  /*4fb0*/  CS2R R90, SRZ ;  /* 0x00000000005a7805 */ /* 0x000fe4000001ff00 */
[----:B------:R-:W-:Y:S07]  /*4fc0*/  CS2R R88, SRZ ;  /* 0x0000000000587805 */ /* 0x000fee000001ff00 */
[----:B------:R-:W-:Y:S04]  /*4fd0*/  @P1 SHF.L.U32 R2, R183, 0x1f, RZ ;  /* 0x0000001fb7021819 */ /* 0x000fe800000006ff */
[----:B------:R-:W1:Y:S01]  /*4fe0*/  @P1 SYNCS.PHASECHK.TRANS64.TRYWAIT P0, [UR43+0x20], R2 ;  /* 0x00002002ff0015a7 */ /* 0x000e62000800112b */
[----:B------:R2:W4:Y:S01]  /*4ff0*/  SYNCS.PHASECHK.TRANS64.TRYWAIT P4, [R148+URZ+0x60], R5 ;  /* 0x00006005940075a7 */ /* 0x00052200080811ff */
[----:B-1----:R-:W-:Y:S01]  /*5000*/  @P1 PLOP3.LUT P5, PT, P0, PT, PT, 0x8, 0x80 ;  /* 0x000000000080181c */ /* 0x002fe200007ae170 */
[----:B------:R-:W-:Y:S01]  /*5010*/  @!UPT UIADD3 URZ, UPT, UPT, URZ, URZ, URZ ;  /* 0x000000fffffff290 */ /* 0x000fe2000fffe0ff */
[----:B--2-4-:R-:W-:Y:S11]  /*5020*/  @!P1 BRA `(.L_x_83) ;  /* 0x0000000000989947 */ /* 0x014ff60003800000 */
[----:B------:R-:W-:Y:S01]  /*5030*/  ISETP.NE.U32.AND P0, PT, RZ, UR38, PT ;  /* 0x00000026ff007c0c */ /* 0x000fe2000bf05070 */
[----:B------:R-:W-:Y:S01]  /*5040*/  BSSY B0, `(.L_x_84) ;  /* 0x0000016000007945 */ /* 0x000fe20003800000 */
[----:B------:R-:W-:Y:S02]  /*5050*/  ISETP.NE.AND P2, PT, R80, RZ, PT ;  /* 0x000000ff5000720c */ /* 0x000fe40003f45270 */
[----:B------:R-:W-:Y:S02]  /*5060*/  CS2R R90, SRZ ;  /* 0x00000000005a7805 */ /* 0x000fe4000001ff00 */
[----:B------:R-:W-:Y:S02]  /*5070*/  ISETP.NE.AND.EX P0, PT, RZ, UR39, PT, P0 ;  /* 0x00000027ff007c0c */ /* 0x000fe4000bf05300 */
[----:B------:R-:W-:Y:S02]  /*5080*/  CS2R R88, SRZ ;  /* 0x0000000000587805 */ /* 0x000fe4000001ff00 */
[----:B------:R-:W-:Y:S02]  /*5090*/  LOP3.LUT P1, RZ, R168, 0xff, RZ, 0xc0, !PT ;  /* 0x000000ffa8ff7812 */ /* 0x000fe4000782c0ff */
[----:B------:R-:W-:Y:S02]  /*50a0*/  CS2R R94, SRZ ;  /* 0x00000000005e7805 */ /* 0x000fe4000001ff00 */
[----:B------:R-:W-:Y:S02]  /*50b0*/  SEL R0, RZ, 0xffffffff, P2 ;  /* 0xffffffffff007807 */ /* 0x000fe40001000000 */
[----:B------:R-:W-:Y:S02]  /*50c0*/  CS2R R92, SRZ ;  /* 0x00000000005c7805 */ /* 0x000fe4000001ff00 */
[----:B------:R-:W-:Y:S02]  /*50d0*/  SEL R3, RZ, 0xffffffff, P0 ;  /* 0xffffffffff037807 */ /* 0x000fe40000000000 */
[----:B------:R-:W-:Y:S02]  /*50e0*/  CS2R R98, SRZ ;  /* 0x0000000000627805 */ /* 0x000fe4000001ff00 */
[----:B------:R-:W-:Y:S02]  /*50f0*/  CS2R R96, SRZ ;  /* 0x0000000000607805 */ /* 0x000fe4000001ff00 */
[----:B------:R-:W-:Y:S02]  /*5100*/  CS2R R102, SRZ ;  /* 0x0000000000667805 */ /* 0x000fe4000001ff00 */
[----:B------:R-:W-:Y:S02]  /*5110*/  @P3 SEL R0, R3, R0, !P1 ;  /* 0x0000000003003207 */ /* 0x000fe40004800000 */
[----:B------:R-:W-:Y:S02]  /*5120*/  CS2R R100, SRZ ;  /* 0x0000000000647805 */ /* 0x000fe4000001ff00 */
[----:B------:R-:W-:Y:S04]  /*5130*/  LOP3.LUT R0, R0, 0x1, RZ, 0xc0, !PT ;  /* 0x0000000100007812 */ /* 0x000fe800078ec0ff */
[----:B------:R-:W-:Y:S01]  /*5140*/  ISETP.NE.U32.AND P0, PT, R0, 0x1, PT ;  /* 0x000000010000780c */ /* 0x000fe20003f05070 */
[----:B------:R-:W-:Y:S01]  /*5150*/  @!UPT UIADD3 URZ, UPT, UPT, URZ, URZ, URZ ;  /* 0x000000fffffff290 */ /* 0x000fe2000fffe0ff */
[----:B------:R-:W-:Y:S11]  /*5160*/  @!P5 BRA `(.L_x_85) ;  /* 0x00000000000cd947 */ /* 0x000ff60003800000 */
[----:B------:R-:W-:Y:S04]  /*5170*/  SHF.L.U32 R3, R183, 0x1f, RZ ;  /* 0x0000001fb7037819 */ /* 0x000fe800000006ff */
[----:B------:R-:W1:Y:S02]  /*5180*/  SYNCS.PHASECHK.TRANS64.TRYWAIT P1, [UR43+0x20], R3 ;  /* 0x00002003ff0075a7 */ /* 0x000e64000802112b */
[----:B-1----:R-:W-:Y:S05]  /*5190*/  @!P1 BRA `(.L_x_86) ;  /* 0x0000001c006c9947 */ /* 0x002fea0003800000 */
.L_x_85:
[----:B------:R-:W-:Y:S05]  /*51a0*/  BSYNC B0 ;  /* 0x0000000000007941 */ /* 0x000fea0003800000 */
.L_x_84:
[----:B------:R2:W4:Y:S01]  /*51b0*/  @P0 LDS.128 R88, [R180+UR43+0x200] ;  /* 0x0002002bb4580984 */ /* 0x0005220008000c00 */
[----:B------:R-:W-:Y:S01]  /*51c0*/  UIADD3 UR4, UPT, UPT, UR43, 0x28, URZ ;  /* 0x000000282b047890 */ /* 0x000fe2000fffe0ff */
[----:B------:R-:W-:Y:S02]  /*51d0*/  LOP3.LUT R183, R183, 0x1, RZ, 0x3c, !PT ;  /* 0x00000001b7b77812 */ /* 0x000fe400078e3cff */
[----:B------:R2:W1:Y:S01]  /*51e0*/  @P0 LDS.128 R92, [R179+0x200] ;  /* 0x00020000b35c0984 */ /* 0x0004620000000c00 */
[----:B------:R-:W-:Y:S03]  /*51f0*/  UPRMT UR4, UR37, 0x654, UR4 ;  /* 0x0000065425047896 */ /* 0x000fe60008000004 */
[----:B------:R2:W1:Y:S04]  /*5200*/  @P0 LDS.128 R96, [R178+0x200] ;  /* 0x00020000b2600984 */ /* 0x0004680000000c00 */
[----:B------:R2:W1:Y:S01]  /*5210*/  @P0 LDS.128 R100, [R177+0x200] ;  /* 0x00020000b1640984 */ /* 0x0004620000000c00 */
[----:B------:R-:W-:Y:S01]  /*5220*/  @!PT LDS RZ, [RZ] ;  /* 0x00000000fffff984 */ /* 0x000fe20000000800 */
[----:B------:R-:W-:Y:S01]  /*5230*/  @!PT LDS RZ, [RZ] ;  /* 0x00000000fffff984 */ /* 0x000fe20000000800 */
[----:B------:R-:W-:Y:S01]  /*5240*/  @!PT LDS RZ, [RZ] ;  /* 0x00000000fffff984 */ /* 0x000fe20000000800 */
[----:B------:R-:W-:Y:S01]  /*5250*/  @!PT LDS RZ, [RZ] ;  /* 0x00000000fffff984 */ /* 0x000fe20000000800 */
[----:B------:R5:W-:Y:S06]  /*5260*/  MEMBAR.ALL.CTA ;  /* 0x0000000000007992 */ /* 0x000bec0000008000 */
[----:B-----5:R-:W5:Y:S02]  /*5270*/  FENCE.VIEW.ASYNC.S ;  /* 0x00000000000073c6 */ /* 0x020f640000000000 */
[----:B-----5:R-:W-:Y:S01]  /*5280*/  SYNCS.ARRIVE.TRANS64.RED.A1T0 RZ, [UR4], RZ ;  /* 0x000000ffffff79a7 */ /* 0x020fe20008100404 */
.L_x_83:
[----:B------:R-:W-:Y:S05]  /*5290*/  BSYNC B1 ;  /* 0x0000000000017941 */ /* 0x000fea0003800000 */
.L_x_82:
[----:B-1----:R-:W-:Y:S04]  /*52a0*/  SHF.R.U32.HI R0, RZ, 0x15, R64 ;  /* 0x00000015ff007819 */ /* 0x002fe80000011640 */
[----:B------:R-:W-:Y:S01]  /*52b0*/  LOP3.LUT P0, RZ, R0, 0x3, R181, 0x48, !PT ;  /* 0x0000000300ff7812 */ /* 0x000fe200078048b5 */
[----:B------:R-:W-:Y:S01]  /*52c0*/  @!UPT UIADD3 URZ, UPT, UPT, URZ, URZ, URZ ;  /* 0x000000fffffff290 */ /* 0x000fe2000fffe0ff */
[----:B------:R-:W-:Y:S11]  /*52d0*/  @P4 BRA `(.L_x_87) ;  /* 0x0000000000084947 */ /* 0x000ff60003800000 */
[----:B------:R-:W1:Y:S02]  /*52e0*/  SYNCS.PHASECHK.TRANS64.TRYWAIT P1, [R148+URZ+0x60], R5 ;  /* 0x00006005940075a7 */ /* 0x000e6400080211ff */
[----:B-1----:R-:W-:Y:S05]  /*52f0*/  @!P1 BRA `(.L_x_88) ;  /* 0x0000001c002c9947 */ /* 0x002fea0003800000 */
.L_x_87:
[----:B------:R-:W-:Y:S05]  /*5300*/  @!P0 BRA `(.L_x_89) ;  /* 0x0000000000408947 */ /* 0x000fea0003800000 */
[----:B------:R-:W1:Y:S01]  /*5310*/  LDCU.64 UR8, c[0x4][0x70] ;  /* 0x01000e00ff0877ac */ /* 0x000e620008000a00 */
[----:B------:R-:W-:Y:S01]  /*5320*/  MOV R3, 0x0 ;  /* 0x0000000000037802 */ /* 0x000fe20000000f00 */
[----:B------:R-:W-:Y:S02]  /*5330*/  HFMA2 R12, -RZ, RZ, 0, 5.9604644775390625e-08 ;  /* 0x00000001ff0c7431 */ /* 0x000fe400000001ff */
[----:B------:R-:W-:Y:S02]  /*5340*/  IMAD.MOV.U32 R8, RZ, RZ, 0x192 ;  /* 0x00000192ff087424 */ /* 0x000fe400078e00ff */
[----:B------:R-:W-:Y:S01]  /*5350*/  IMAD.MOV.U32 R13, RZ, RZ, RZ ;  /* 0x000000ffff0d7224 */ /* 0x000fe200078e00ff */
[----:B------:R-:W5:Y:S01]  /*5360*/  LDCU.64 UR6, c[0x4][0x78] ;  /* 0x01000f00ff0677ac */ /* 0x000f620008000a00 */
[----:B------:R-:W2:Y:S01]  /*5370*/  LDC.64 R2, c[0x4][R3] ;  /* 0x0100000003027b82 */ /* 0x000ea20000000a00 */
[----:B------:R-:W3:Y:S01]  /*5380*/  LDCU.64 UR4, c[0x4][0x10] ;  /* 0x01000200ff0477ac */ /* 0x000ee20008000a00 */
[----:B-1----:R-:W-:Y:S01]  /*5390*/  MOV R5, UR9 ;  /* 0x0000000900057c02 */ /* 0x002fe20008000f00 */
[----:B------:R-:W-:Y:S01]  /*53a0*/  IMAD.U32 R4, RZ, RZ, UR8 ;  /* 0x00000008ff047e24 */ /* 0x000fe2000f8e00ff */
[----:B-----5:R-:W-:Y:S01]  /*53b0*/  MOV R7, UR7 ;  /* 0x0000000700077c02 */ /* 0x020fe20008000f00 */
[----:B------:R-:W-:Y:S01]  /*53c0*/  IMAD.U32 R6, RZ, RZ, UR6 ;  /* 0x00000006ff067e24 */ /* 0x000fe2000f8e00ff */
[----:B---3--:R-:W-:Y:S01]  /*53d0*/  MOV R11, UR5 ;  /* 0x00000005000b7c02 */ /* 0x008fe20008000f00 */
[----:B------:R-:W-:Y:S02]  /*53e0*/  IMAD.U32 R10, RZ, RZ, UR4 ;  /* 0x00000004ff0a7e24 */ /* 0x000fe4000f8e00ff */
[----:B------:R-:W-:Y:S07]  /*53f0*/  LEPC R20, `(.L_x_89) ;  /* 0x000000001014794e */ /* 0x000fee0000000000 */
[----:B--2-4-:R-:W-:Y:S05]  /*5400*/  CALL.ABS.NOINC R2 ;  /* 0x0000000002007343 */ /* 0x014fea0003c00000 */
.L_x_89:
[----:B------:R-:W-:Y:S01]  /*5410*/  LOP3.LUT P0, RZ, R176, 0x60, RZ, 0xc0, !PT ;  /* 0x00000060b0ff7812 */ /* 0x000fe2000780c0ff */
[----:B------:R-:W-:Y:S05]  /*5420*/  WARPSYNC.ALL ;  /* 0x0000000000007948 */ /* 0x000fea0003800000 */
[----:B----4-:R-:W-:Y:S01]  /*5430*/  IMAD.U32 R141, R90, 0x10000, RZ ;  /* 0x000100005a8d7824 */ /* 0x010fe200078e00ff */
[----:B------:R-:W-:Y:S01]  /*5440*/  R2UR UR4, R64 ;  /* 0x00000000400472ca */ /* 0x000fe200000e0000 */
[----:B------:R-:W-:Y:S01]  /*5450*/  IMAD.U32 R136, R92, 0x10000, RZ ;  /* 0x000100005c887824 */ /* 0x000fe200078e00ff */
[C---:B------:R-:W-:Y:S01]  /*5460*/  SHF.L.U32 R82, R88.reuse, 0x10, RZ ;  /* 0x0000001058527819 */ /* 0x040fe200000006ff */
[----:B------:R-:W-:Y:S01]  /*5470*/  IMAD.U32 R121, R97, 0x10000, RZ ;  /* 0x0001000061797824 */ /* 0x000fe200078e00ff */
[----:B------:R-:W-:Y:S01]  /*5480*/  PRMT R81, R88, 0x8880, RZ ;  /* 0x0000888058517816 */ /* 0x000fe200000000ff */
[----:B------:R-:W-:Y:S01]  /*5490*/  IMAD.U32 R106, R102, 0x10000, RZ ;  /* 0x00010000666a7824 */ /* 0x000fe200078e00ff */
[----:B------:R-:W-:Y:S01]  /*54a0*/  SHF.L.U32 R83, R88, 0x8, RZ ;  /* 0x0000000858537819 */ /* 0x000fe200000006ff */
[----:B------:R-:W-:Y:S01]  /*54b0*/  IMAD.SHL.U32 R129, R94, 0x100, RZ ;  /* 0x000001005e817824 */ /* 0x000fe200078e00ff */
[----:B------:R-:W-:Y:S01]  /*54c0*/  SHF.R.S32.HI R82, RZ, 0x18, R82 ;  /* 0x00000018ff527819 */ /* 0x000fe20000011452 */
[----:B------:R-:W-:Y:S01]  /*54d0*/  IMAD.SHL.U32 R114, R99, 0x100, RZ ;  /* 0x0000010063727824 */ /* 0x000fe200078e00ff */
[C---:B------:R-:W-:Y:S01]  /*54e0*/  PRMT R145, R89.reuse, 0x8880, RZ ;  /* 0x0000888059917816 */ /* 0x040fe200000000ff */
[----:B------:R-:W-:Y:S01]  /*54f0*/  BSSY.RECONVERGENT B0, `(.L_x_90) ;  /* 0x0000125000007945 */ /* 0x000fe20003800200 */
[----:B------:R-:W-:Y:S01]  /*5500*/  SHF.R.S32.HI R83, RZ, 0x18, R83 ;  /* 0x00000018ff537819 */ /* 0x000fe20000011453 */
[----:B------:R-:W3:Y:S01]  /*5510*/  LDTM.x64 R4, tmem[UR4] ;  /* 0x00000004000479ee */ /* 0x000ee20008340000 */
[----:B------:R-:W-:Y:S01]  /*5520*/  NOP ;  /* 0x0000000000007918 */ /* 0x000fe20000000000 */
[----:B------:R-:W-:Y:S02]  /*5530*/  R2UR UR5, R148 ;  /* 0x00000000940572ca */ /* 0x000fe400000e0000 */
[----:B------:R-:W-:Y:S02]  /*5540*/  SHF.R.S32.HI R84, RZ, 0x18, R88 ;  /* 0x00000018ff547819 */ /* 0x000fe40000011458 */
[----:B------:R-:W-:Y:S02]  /*5550*/  SHF.L.U32 R144, R89, 0x10, RZ ;  /* 0x0000001059907819 */ /* 0x000fe400000006ff */
[----:B------:R-:W-:Y:S02]  /*5560*/  PRMT R142, R90, 0x8880, RZ ;  /* 0x000088805a8e7816 */ /* 0x000fe400000000ff */
[----:B------:R-:W-:Y:S02]  /*5570*/  SHF.R.S32.HI R85, RZ, 0x18, R89 ;  /* 0x00000018ff557819 */ /* 0x000fe40000011459 */
[C---:B------:R-:W-:Y:S02]  /*5580*/  PRMT R140, R91.reuse, 0x8880, RZ ;  /* 0x000088805b8c7816 */ /* 0x040fe400000000ff */
[----:B------:R-:W-:Y:S01]  /*5590*/  SHF.R.S32.HI R86, RZ, 0x18, R90 ;  /* 0x00000018ff567819 */ /* 0x000fe2000001145a */
[----:B------:R-:W-:Y:S01]  /*55a0*/  UIADD3 UR5, UPT, UPT, UR5, 0x80, URZ ;  /* 0x0000008005057890 */ /* 0x000fe2000fffe0ff */
[----:B------:R-:W-:Y:S02]  /*55b0*/  SHF.L.U32 R139, R91, 0x10, RZ ;  /* 0x000000105b8b7819 */ /* 0x000fe400000006ff */
[----:B------:R-:W-:Y:S01]  /*55c0*/  PRMT R137, R92, 0x8880, RZ ;  /* 0x000088805c897816 */ /* 0x000fe200000000ff */
[----:B------:R-:W-:Y:S01]  /*55d0*/  UPRMT UR5, UR37, 0x654, UR5 ;  /* 0x0000065425057896 */ /* 0x000fe20008000005 */
[----:B------:R-:W-:Y:S02]  /*55e0*/  SHF.R.S32.HI R88, RZ, 0x18, R91 ;  /* 0x00000018ff587819 */ /* 0x000fe4000001145b */
[C---:B------:R-:W-:Y:S01]  /*55f0*/  PRMT R134, R93.reuse, 0x8880, RZ ;  /* 0x000088805d867816 */ /* 0x040fe200000000ff */
[C---:B---3--:R-:W-:Y:S01]  /*5600*/  IMAD R4, R78.reuse, R4, RZ ;  /* 0x000000044e047224 */ /* 0x048fe200078e02ff */
[----:B------:R-:W-:Y:S01]  /*5610*/  SHF.L.U32 R133, R93, 0x10, RZ ;  /* 0x000000105d857819 */ /* 0x000fe200000006ff */
[----:B------:R-:W-:Y:S01]  /*5620*/  IMAD R5, R78, R5, RZ ;  /* 0x000000054e057224 */ /* 0x000fe200078e02ff */
[----:B------:R-:W-:Y:S01]  /*5630*/  PRMT R131, R94, 0x8880, RZ ;  /* 0x000088805e837816 */ /* 0x000fe200000000ff */
[C---:B------:R-:W-:Y:S01]  /*5640*/  IMAD R6, R78.reuse, R6, RZ ;  /* 0x000000064e067224 */ /* 0x040fe200078e02ff */
[----:B------:R-:W-:Y:S01]  /*5650*/  SYNCS.ARRIVE.TRANS64.RED.A1T0 RZ, [UR5], RZ ;  /* 0x000000ffffff79a7 */ /* 0x000fe20008100405 */
[-C--:B------:R-:W-:Y:S01]  /*5660*/  IMAD R4, R81, R80.reuse, R4 ;  /* 0x0000005051047224 */ /* 0x080fe200078e0204 */
[----:B------:R-:W-:Y:S01]  /*5670*/  MOV R81, R145 ;  /* 0x0000009100517202 */ /* 0x000fe20000000f00 */
[----:B------:R-:W-:Y:S01]  /*5680*/  IMAD R7, R78, R7, RZ ;  /* 0x000000074e077224 */ /* 0x000fe200078e02ff */
[----:B------:R-:W-:Y:S01]  /*5690*/  SHF.L.U32 R130, R94, 0x10, RZ ;  /* 0x000000105e827819 */ /* 0x000fe200000006ff */
[-C--:B------:R-:W-:Y:S01]  /*56a0*/  IMAD R5, R82, R80.reuse, R5 ;  /* 0x0000005052057224 */ /* 0x080fe200078e0205 */
[----:B------:R-:W-:Y:S01]  /*56b0*/  SHF.R.S32.HI R82, RZ, 0x18, R144 ;  /* 0x00000018ff527819 */ /* 0x000fe20000011490 */
[----:B------:R-:W-:Y:S01]  /*56c0*/  IMAD R6, R83, R80, R6 ;  /* 0x0000005053067224 */ /* 0x000fe200078e0206 */
[C---:B------:R-:W-:Y:S01]  /*56d0*/  PRMT R128, R95.reuse, 0x8880, RZ ;  /* 0x000088805f807816 */ /* 0x040fe200000000ff */
[----:B------:R-:W-:Y:S01]  /*56e0*/  IMAD R8, R78, R8, RZ ;  /* 0x000000084e087224 */ /* 0x000fe200078e02ff */
[----:B------:R-:W-:Y:S01]  /*56f0*/  SHF.L.U32 R127, R95, 0x10, RZ ;  /* 0x000000105f7f7819 */ /* 0x000fe200000006ff */
[-C--:B------:R-:W-:Y:S01]  /*5700*/  IMAD R7, R84, R80.reuse, R7 ;  /* 0x0000005054077224 */ /* 0x080fe200078e0207 */
[----:B------:R-:W-:Y:S01]  /*5710*/  PRMT R125, R96, 0x8880, RZ ;  /* 0x00008880607d7816 */ /* 0x000fe200000000ff */
[----:B------:R-:W-:Y:S01]  /*5720*/  IMAD R9, R78, R9, RZ ;  /* 0x000000094e097224 */ /* 0x000fe200078e02ff */
[----:B------:R-:W-:Y:S01]  /*5730*/  SHF.L.U32 R124, R96, 0x10, RZ ;  /* 0x00000010607c7819 */ /* 0x000fe200000006ff */
[----:B------:R-:W-:Y:S01]  /*5740*/  IMAD R8, R81, R80, R8 ;  /* 0x0000005051087224 */ /* 0x000fe200078e0208 */
[----:B------:R-:W-:Y:S01]  /*5750*/  I2IP.S8.S32.SAT R148, R7, R6, RZ ;  /* 0x0000000607947239 */ /* 0x000fe200000014ff */
[C---:B------:R-:W-:Y:S01]  /*5760*/  IMAD R10, R78.reuse, R10, RZ ;  /* 0x0000000a4e0a7224 */ /* 0x040fe200078e02ff */
[----:B------:R-:W-:Y:S01]  /*5770*/  PRMT R122, R97, 0x8880, RZ ;  /* 0x00008880617a7816 */ /* 0x000fe200000000ff */
[----:B------:R-:W-:Y:S01]  /*5780*/  IMAD R11, R78, R11, RZ ;  /* 0x0000000b4e0b7224 */ /* 0x000fe200078e02ff */
[----:B------:R-:W-:Y:S01]  /*5790*/  I2IP.S8.S32.SAT R148, R5, R4, R148 ;  /* 0x0000000405947239 */ /* 0x000fe20000001494 */
[----:B------:R-:W-:Y:S01]  /*57a0*/  IMAD R9, R82, R80, R9 ;  /* 0x0000005052097224 */ /* 0x000fe200078e0209 */
[----:B------:R-:W-:Y:S01]  /*57b0*/  SHF.R.S32.HI R82, RZ, 0x18, R141 ;  /* 0x00000018ff527819 */ /* 0x000fe2000001148d */
[----:B------:R-:W-:Y:S01]  /*57c0*/  IMAD R12, R78, R12, RZ ;  /* 0x0000000c4e0c7224 */ /* 0x000fe200078e02ff */
[C---:B------:R-:W-:Y:S01]  /*57d0*/  PRMT R119, R98.reuse, 0x8880, RZ ;  /* 0x0000888062777816 */ /* 0x040fe200000000ff */
[----:B------:R-:W-:Y:S01]  /*57e0*/  IMAD.MOV.U32 R83, RZ, RZ, R142 ;  /* 0x000000ffff537224 */ /* 0x000fe200078e008e */
[----:B------:R-:W-:Y:S01]  /*57f0*/  SHF.L.U32 R118, R98, 0x10, RZ ;  /* 0x0000001062767819 */ /* 0x000fe200000006ff */
[C---:B------:R-:W-:Y:S01]  /*5800*/  IMAD R13, R78.reuse, R13, RZ ;  /* 0x0000000d4e0d7224 */ /* 0x040fe200078e02ff */
[C---:B------:R-:W-:Y:S01]  /*5810*/  PRMT R116, R99.reuse, 0x8880, RZ ;  /* 0x0000888063747816 */ /* 0x040fe200000000ff */
[C---:B------:R-:W-:Y:S01]  /*5820*/  IMAD R14, R78.reuse, R14, RZ ;  /* 0x0000000e4e0e7224 */ /* 0x040fe200078e02ff */
[----:B------:R-:W-:Y:S01]  /*5830*/  SHF.L.U32 R115, R99, 0x10, RZ ;  /* 0x0000001063737819 */ /* 0x000fe200000006ff */
[----:B------:R-:W-:Y:S01]  /*5840*/  IMAD R15, R78, R15, RZ ;  /* 0x0000000f4e0f7224 */ /* 0x000fe200078e02ff */
[----:B------:R-:W-:Y:S01]  /*5850*/  PRMT R113, R100, 0x8880, RZ ;  /* 0x0000888064717816 */ /* 0x000fe200000000ff */
[----:B------:R-:W-:Y:S01]  /*5860*/  IMAD R0, R78, R16, RZ ;  /* 0x000000104e007224 */ /* 0x000fe200078e02ff */
[----:B------:R-:W-:Y:S01]  /*5870*/  SHF.L.U32 R112, R100, 0x10, RZ ;  /* 0x0000001064707819 */ /* 0x000fe200000006ff */
[C---:B------:R-:W-:Y:S01]  /*5880*/  IMAD R2, R78.reuse, R17, RZ ;  /* 0x000000114e027224 */ /* 0x040fe200078e02ff */
[C---:B------:R-:W-:Y:S01]  /*5890*/  PRMT R110, R101.reuse, 0x8880, RZ ;  /* 0x00008880656e7816 */ /* 0x040fe200000000ff */
[C---:B------:R-:W-:Y:S01]  /*58a0*/  IMAD R3, R78.reuse, R18, RZ ;  /* 0x000000124e037224 */ /* 0x040fe200078e02ff */
[----:B------:R-:W-:Y:S01]  /*58b0*/  SHF.L.U32 R109, R101, 0x10, RZ ;  /* 0x00000010656d7819 */ /* 0x000fe200000006ff */
[----:B------:R-:W-:Y:S01]  /*58c0*/  IMAD R19, R78, R19, RZ ;  /* 0x000000134e137224 */ /* 0x000fe200078e02ff */
[----:B------:R-:W-:Y:S01]  /*58d0*/  PRMT R107, R102, 0x8880, RZ ;  /* 0x00008880666b7816 */ /* 0x000fe200000000ff */
[C---:B------:R-:W-:Y:S01]  /*58e0*/  IMAD R16, R78.reuse, R20, RZ ;  /* 0x000000144e107224 */ /* 0x040fe200078e02ff */
[----:B------:R-:W-:Y:S01]  /*58f0*/  PRMT R104, R103, 0x8880, RZ ;  /* 0x0000888067687816 */ /* 0x000fe200000000ff */
[C---:B------:R-:W-:Y:S01]  /*5900*/  IMAD R17, R78.reuse, R21, RZ ;  /* 0x000000154e117224 */ /* 0x040fe200078e02ff */
[----:B------:R-:W-:Y:S01]  /*5910*/  SHF.L.U32 R143, R89, 0x8, RZ ;  /* 0x00000008598f7819 */ /* 0x000fe200000006ff */
[C---:B------:R-:W-:Y:S01]  /*5920*/  IMAD R18, R78.reuse, R22, RZ ;  /* 0x000000164e127224 */ /* 0x040fe200078e02ff */
[----:B------:R-:W-:Y:S01]  /*5930*/  SHF.R.S32.HI R89, RZ, 0x18, R92 ;  /* 0x00000018ff597819 */ /* 0x000fe2000001145c */
[C---:B------:R-:W-:Y:S01]  /*5940*/  IMAD R23, R78.reuse, R23, RZ ;  /* 0x000000174e177224 */ /* 0x040fe200078e02ff */
[----:B------:R-:W-:Y:S01]  /*5950*/  SHF.R.S32.HI R81, RZ, 0x18, R143 ;  /* 0x00000018ff517819 */ /* 0x000fe2000001148f */
[----:B------:R-:W-:Y:S01]  /*5960*/  IMAD R20, R78, R24, RZ ;  /* 0x000000184e147224 */ /* 0x000fe200078e02ff */
[----:B------:R-:W-:Y:S01]  /*5970*/  SHF.L.U32 R87, R90, 0x8, RZ ;  /* 0x000000085a577819 */ /* 0x000fe200000006ff */
[----:B------:R-:W-:Y:S01]  /*5980*/  IMAD R21, R78, R25, RZ ;  /* 0x000000194e157224 */ /* 0x000fe200078e02ff */
[----:B------:R-:W-:Y:S01]  /*5990*/  SHF.R.S32.HI R90, RZ, 0x18, R93 ;  /* 0x00000018ff5a7819 */ /* 0x000fe2000001145d */
[----:B------:R-:W-:Y:S01]  /*59a0*/  IMAD R10, R81, R80, R10 ;  /* 0x00000050510a7224 */ /* 0x000fe200078e020a */
[----:B------:R-:W-:Y:S01]  /*59b0*/  MOV R81, R140 ;  /* 0x0000008c00517202 */ /* 0x000fe20000000f00 */
[-C--:B------:R-:W-:Y:S01]  /*59c0*/  IMAD R11, R85, R80.reuse, R11 ;  /* 0x00000050550b7224 */ /* 0x080fe200078e020b */
[----:B------:R-:W-:Y:S01]  /*59d0*/  SHF.R.S32.HI R87, RZ, 0x18, R87 ;  /* 0x00000018ff577819 */ /* 0x000fe20000011457 */
[-C--:B------:R-:W-:Y:S01]  /*59e0*/  IMAD R12, R83, R80.reuse, R12 ;  /* 0x00000050530c7224 */ /* 0x080fe200078e020c */
[----:B------:R-:W-:Y:S01]  /*59f0*/  SHF.R.S32.HI R83, RZ, 0x18, R139 ;  /* 0x00000018ff537819 */ /* 0x000fe2000001148b */
[----:B------:R-:W-:Y:S01]  /*5a00*/  IMAD R13, R82, R80, R13 ;  /* 0x00000050520d7224 */ /* 0x000fe200078e020d */
[----:B------:R-:W-:Y:S01]  /*5a10*/  I2IP.S8.S32.SAT R149, R11, R10, RZ ;  /* 0x0000000a0b957239 */ /* 0x000fe200000014ff */
[-C--:B------:R-:W-:Y:S01]  /*5a20*/  IMAD R14, R87, R80.reuse, R14 ;  /* 0x00000050570e7224 */ /* 0x080fe200078e020e */
[----:B------:R-:W-:Y:S01]  /*5a30*/  SHF.R.S32.HI R82, RZ, 0x18, R136 ;  /* 0x00000018ff527819 */ /* 0x000fe20000011488 */
[----:B------:R-:W-:Y:S01]  /*5a40*/  IMAD R15, R86, R80, R15 ;  /* 0x00000050560f7224 */ /* 0x000fe200078e020f */
[----:B------:R-:W-:Y:S01]  /*5a50*/  I2IP.S8.S32.SAT R149, R9, R8, R149 ;  /* 0x0000000809957239 */ /* 0x000fe20000001495 */
[-C--:B------:R-:W-:Y:S01]  /*5a60*/  IMAD R0, R81, R80.reuse, R0 ;  /* 0x0000005051007224 */ /* 0x080fe200078e0200 */
[----:B------:R-:W-:Y:S01]  /*5a70*/  SHF.L.U32 R138, R91, 0x8, RZ ;  /* 0x000000085b8a7819 */ /* 0x000fe200000006ff */
[----:B------:R-:W-:Y:S01]  /*5a80*/  IMAD R2, R83, R80, R2 ;  /* 0x0000005053027224 */ /* 0x000fe200078e0202 */
[----:B------:R-:W-:Y:S01]  /*5a90*/  I2IP.S8.S32.SAT R150, R15, R14, RZ ;  /* 0x0000000e0f967239 */ /* 0x000fe200000014ff */
[C---:B------:R-:W-:Y:S01]  /*5aa0*/  IMAD R22, R78.reuse, R26, RZ ;  /* 0x0000001a4e167224 */ /* 0x040fe200078e02ff */
[----:B------:R-:W-:Y:S01]  /*5ab0*/  MOV R83, R137 ;  /* 0x0000008900537202 */ /* 0x000fe20000000f00 */
[C---:B------:R-:W-:Y:S01]  /*5ac0*/  IMAD R27, R78.reuse, R27, RZ ;  /* 0x0000001b4e1b7224 */ /* 0x040fe200078e02ff */
[----:B------:R-:W-:Y:S01]  /*5ad0*/  I2IP.S8.S32.SAT R150, R13, R12, R150 ;  /* 0x0000000c0d967239 */ /* 0x000fe20000001496 */
[C---:B------:R-:W-:Y:S01]  /*5ae0*/  IMAD R24, R78.reuse, R28, RZ ;  /* 0x0000001c4e187224 */ /* 0x040fe200078e02ff */
[----:B------:R-:W-:Y:S01]  /*5af0*/  SHF.R.S32.HI R81, RZ, 0x18, R138 ;  /* 0x00000018ff517819 */ /* 0x000fe2000001148a */
[C---:B------:R-:W-:Y:S01]  /*5b00*/  IMAD R25, R78.reuse, R29, RZ ;  /* 0x0000001d4e197224 */ /* 0x040fe200078e02ff */
[----:B------:R-:W-:Y:S01]  /*5b10*/  SHF.R.S32.HI R91, RZ, 0x18, R94 ;  /* 0x00000018ff5b7819 */ /* 0x000fe2000001145e */
[----:B------:R-:W-:Y:S01]  /*5b20*/  IMAD R26, R78, R30, RZ ;  /* 0x0000001e4e1a7224 */ /* 0x000fe200078e02ff */
[----:B------:R-:W-:Y:S01]  /*5b30*/  SHF.R.S32.HI R94, RZ, 0x18, R97 ;  /* 0x00000018ff5e7819 */ /* 0x000fe20000011461 */
[-C--:B------:R-:W-:Y:S01]  /*5b40*/  IMAD R3, R81, R80.reuse, R3 ;  /* 0x0000005051037224 */ /* 0x080fe200078e0203 */
[----:B------:R-:W-:Y:S01]  /*5b50*/  SHF.L.U32 R135, R92, 0x8, RZ ;  /* 0x000000085c877819 */ /* 0x000fe200000006ff */
[----:B------:R-:W-:Y:S01]  /*5b60*/  IMAD R19, R88, R80, R19 ;  /* 0x0000005058137224 */ /* 0x000fe200078e0213 */
[----:B------:R-:W-:Y:S01]  /*5b70*/  MOV R81, R134 ;  /* 0x0000008600517202 */ /* 0x000fe20000000f00 */
[-C--:B------:R-:W-:Y:S01]  /*5b80*/  IMAD R16, R83, R80.reuse, R16 ;  /* 0x0000005053107224 */ /* 0x080fe200078e0210 */
[----:B------:R-:W-:Y:S01]  /*5b90*/  SHF.R.S32.HI R85, RZ, 0x18, R135 ;  /* 0x00000018ff557819 */ /* 0x000fe20000011487 */
[-C--:B------:R-:W-:Y:S01]  /*5ba0*/  IMAD R17, R82, R80.reuse, R17 ;  /* 0x0000005052117224 */ /* 0x080fe200078e0211 */
[----:B------:R-:W-:Y:S01]  /*5bb0*/  I2IP.S8.S32.SAT R151, R19, R3, RZ ;  /* 0x0000000313977239 */ /* 0x000fe200000014ff */
[----:B------:R-:W-:Y:S01]  /*5bc0*/  IMAD R31, R78, R31, RZ ;  /* 0x0000001f4e1f7224 */ /* 0x000fe200078e02ff */
[----:B------:R-:W-:Y:S01]  /*5bd0*/  SHF.R.S32.HI R82, RZ, 0x18, R133 ;  /* 0x00000018ff527819 */ /* 0x000fe20000011485 */
[-C--:B------:R-:W-:Y:S01]  /*5be0*/  IMAD R18, R85, R80.reuse, R18 ;  /* 0x0000005055127224 */ /* 0x080fe200078e0212 */
[----:B------:R-:W-:Y:S01]  /*5bf0*/  SHF.L.U32 R132, R93, 0x8, RZ ;  /* 0x000000085d847819 */ /* 0x000fe200000006ff */
[----:B------:R-:W-:Y:S01]  /*5c00*/  IMAD R23, R89, R80, R23 ;  /* 0x0000005059177224 */ /* 0x000fe200078e0217 */
[----:B------:R-:W-:Y:S01]  /*5c10*/  I2IP.S8.S32.SAT R151, R2, R0, R151 ;  /* 0x0000000002977239 */ /* 0x000fe20000001497 */
[-C--:B------:R-:W-:Y:S01]  /*5c20*/  IMAD R20, R81, R80.reuse, R20 ;  /* 0x0000005051147224 */ /* 0x080fe200078e0214 */
[----:B------:R-:W-:Y:S01]  /*5c30*/  SHF.R.S32.HI R81, RZ, 0x18, R132 ;  /* 0x00000018ff517819 */ /* 0x000fe20000011484 */
[----:B------:R-:W-:Y:S01]  /*5c40*/  IMAD R21, R82, R80, R21 ;  /* 0x0000005052157224 */ /* 0x000fe200078e0215 */
[----:B------:R-:W-:Y:S01]  /*5c50*/  I2IP.S8.S32.SAT R160, R23, R18, RZ ;  /* 0x0000001217a07239 */ /* 0x000fe200000014ff */
[----:B------:R-:W-:Y:S01]  /*5c60*/  IMAD R28, R78, R32, RZ ;  /* 0x000000204e1c7224 */ /* 0x000fe200078e02ff */
[----:B------:R-:W-:Y:S01]  /*5c70*/  MOV R83, R131 ;  /* 0x0000008300537202 */ /* 0x000fe20000000f00 */
[-C--:B------:R-:W-:Y:S01]  /*5c80*/  IMAD R22, R81, R80.reuse, R22 ;  /* 0x0000005051167224 */ /* 0x080fe200078e0216 */
[----:B------:R-:W-:Y:S01]  /*5c90*/  SHF.R.S32.HI R82, RZ, 0x18, R130 ;  /* 0x00000018ff527819 */ /* 0x000fe20000011482 */
[-C--:B------:R-:W-:Y:S01]  /*5ca0*/  IMAD R27, R90, R80.reuse, R27 ;  /* 0x000000505a1b7224 */ /* 0x080fe200078e021b */
[----:B------:R-:W-:Y:S01]  /*5cb0*/  SHF.R.S32.HI R85, RZ, 0x18, R129 ;  /* 0x00000018ff557819 */ /* 0x000fe20000011481 */
[-C--:B------:R-:W-:Y:S01]  /*5cc0*/  IMAD R24, R83, R80.reuse, R24 ;  /* 0x0000005053187224 */ /* 0x080fe200078e0218 */
[----:B------:R1:W-:Y:S01]  /*5cd0*/  STS.128 [R180+UR43+0x2200], R148 ;  /* 0x00220094b4007988 */ /* 0x0003e20008000c2b */
[-C--:B------:R-:W-:Y:S01]  /*5ce0*/  IMAD R25, R82, R80.reuse, R25 ;  /* 0x0000005052197224 */ /* 0x080fe200078e0219 */
[----:B------:R-:W-:Y:S01]  /*5cf0*/  SHF.L.U32 R126, R95, 0x8, RZ ;  /* 0x000000085f7e7819 */ /* 0x000fe200000006ff */
[----:B------:R-:W-:Y:S01]  /*5d00*/  IMAD R26, R85, R80, R26 ;  /* 0x00000050551a7224 */ /* 0x000fe200078e021a */
[----:B------:R-:W-:Y:S01]  /*5d10*/  I2IP.S8.S32.SAT R160, R17, R16, R160 ;  /* 0x0000001011a07239 */ /* 0x000fe200000014a0 */
[----:B------:R-:W-:Y:S01]  /*5d20*/  IMAD.MOV.U32 R81, RZ, RZ, R128 ;  /* 0x000000ffff517224 */ /* 0x000fe200078e0080 */
[----:B------:R-:W-:Y:S01]  /*5d30*/  SHF.R.S32.HI R82, RZ, 0x18, R127 ;  /* 0x00000018ff527819 */ /* 0x000fe2000001147f */
[C---:B------:R-:W-:Y:S01]  /*5d40*/  IMAD R29, R78.reuse, R33, RZ ;  /* 0x000000214e1d7224 */ /* 0x040fe200078e02ff */
[----:B------:R-:W-:Y:S01]  /*5d50*/  I2IP.S8.S32.SAT R161, R27, R22, RZ ;  /* 0x000000161ba17239 */ /* 0x000fe200000014ff */
[----:B------:R-:W-:Y:S01]  /*5d60*/  IMAD R31, R91, R80, R31 ;  /* 0x000000505b1f7224 */ /* 0x000fe200078e021f */
[----:B------:R-:W-:Y:S01]  /*5d70*/  SHF.R.S32.HI R83, RZ, 0x18, R126 ;  /* 0x00000018ff537819 */ /* 0x000fe2000001147e */
[C---:B------:R-:W-:Y:S01]  /*5d80*/  IMAD R30, R78.reuse, R34, RZ ;  /* 0x000000224e1e7224 */ /* 0x040fe200078e02ff */
[----:B------:R-:W-:Y:S01]  /*5d90*/  I2IP.S8.S32.SAT R161, R21, R20, R161 ;  /* 0x0000001415a17239 */ /* 0x000fe200000014a1 */
[----:B------:R-:W-:Y:S01]  /*5da0*/  IMAD R28, R81, R80, R28 ;  /* 0x00000050511c7224 */ /* 0x000fe200078e021c */
[----:B------:R-:W-:Y:S01]  /*5db0*/  SHF.R.S32.HI R92, RZ, 0x18, R95 ;  /* 0x00000018ff5c7819 */ /* 0x000fe2000001145f */
[----:B------:R-:W-:Y:S01]  /*5dc0*/  IMAD R35, R78, R35, RZ ;  /* 0x000000234e237224 */ /* 0x000fe200078e02ff */
[----:B------:R-:W-:Y:S01]  /*5dd0*/  I2IP.S8.S32.SAT R162, R31, R26, RZ ;  /* 0x0000001a1fa27239 */ /* 0x000fe200000014ff */
[----:B------:R-:W-:Y:S01]  /*5de0*/  IMAD R29, R82, R80, R29 ;  /* 0x00000050521d7224 */ /* 0x000fe200078e021d */
[----:B------:R-:W-:Y:S01]  /*5df0*/  MOV R81, R125 ;  /* 0x0000007d00517202 */ /* 0x000fe20000000f00 */
[----:B------:R-:W-:Y:S01]  /*5e00*/  IMAD R32, R78, R36, RZ ;  /* 0x000000244e207224 */ /* 0x000fe200078e02ff */
[----:B------:R-:W-:Y:S01]  /*5e10*/  I2IP.S8.S32.SAT R162, R25, R24, R162 ;  /* 0x0000001819a27239 */ /* 0x000fe200000014a2 */
[-C--:B------:R-:W-:Y:S01]  /*5e20*/  IMAD R30, R83, R80.reuse, R30 ;  /* 0x00000050531e7224 */ /* 0x080fe200078e021e */
[----:B------:R-:W-:Y:S01]  /*5e30*/  SHF.L.U32 R123, R96, 0x8, RZ ;  /* 0x00000008607b7819 */ /* 0x000fe200000006ff */
[----:B------:R-:W-:Y:S01]  /*5e40*/  IMAD R35, R92, R80, R35 ;  /* 0x000000505c237224 */ /* 0x000fe200078e0223 */
[----:B------:R-:W-:Y:S01]  /*5e50*/  SHF.R.S32.HI R82, RZ, 0x18, R124 ;  /* 0x00000018ff527819 */ /* 0x000fe2000001147c */
[C---:B------:R-:W-:Y:S01]  /*5e60*/  IMAD R33, R78.reuse, R37, RZ ;  /* 0x000000254e217224 */ /* 0x040fe200078e02ff */
[----:B------:R-:W-:Y:S01]  /*5e70*/  MOV R83, R122 ;  /* 0x0000007a00537202 */ /* 0x000fe20000000f00 */
[----:B------:R-:W-:Y:S01]  /*5e80*/  IMAD R32, R81, R80, R32 ;  /* 0x0000005051207224 */ /* 0x000fe200078e0220 */
[----:B------:R-:W-:Y:S01]  /*5e90*/  SHF.R.S32.HI R81, RZ, 0x18, R123 ;  /* 0x00000018ff517819 */ /* 0x000fe2000001147b */
[C---:B------:R-:W-:Y:S01]  /*5ea0*/  IMAD R34, R78.reuse, R38, RZ ;  /* 0x000000264e227224 */ /* 0x040fe200078e02ff */
[----:B------:R-:W-:Y:S01]  /*5eb0*/  SHF.R.S32.HI R93, RZ, 0x18, R96 ;  /* 0x00000018ff5d7819 */ /* 0x000fe20000011460 */
[----:B------:R-:W-:Y:S01]  /*5ec0*/  IMAD R39, R78, R39, RZ ;  /* 0x000000274e277224 */ /* 0x000fe200078e02ff */
[----:B------:R-:W-:Y:S01]  /*5ed0*/  I2IP.S8.S32.SAT R163, R35, R30, RZ ;  /* 0x0000001e23a37239 */ /* 0x000fe200000014ff */
[----:B------:R-:W-:Y:S01]  /*5ee0*/  IMAD R33, R82, R80, R33 ;  /* 0x0000005052217224 */ /* 0x000fe200078e0221 */
[----:B------:R-:W-:Y:S01]  /*5ef0*/  SHF.L.U32 R120, R97, 0x8, RZ ;  /* 0x0000000861787819 */ /* 0x000fe200000006ff */
[C---:B------:R-:W-:Y:S01]  /*5f00*/  IMAD R36, R78.reuse, R40, RZ ;  /* 0x000000284e247224 */ /* 0x040fe200078e02ff */
[----:B------:R-:W-:Y:S01]  /*5f10*/  I2IP.S8.S32.SAT R163, R29, R28, R163 ;  /* 0x0000001c1da37239 */ /* 0x000fe200000014a3 */
[-C--:B------:R-:W-:Y:S01]  /*5f20*/  IMAD R34, R81, R80.reuse, R34 ;  /* 0x0000005051227224 */ /* 0x080fe200078e0222 */
[----:B------:R-:W-:Y:S01]  /*5f30*/  SHF.R.S32.HI R82, RZ, 0x18, R121 ;  /* 0x00000018ff527819 */ /* 0x000fe20000011479 */
[C---:B------:R-:W-:Y:S01]  /*5f40*/  IMAD R37, R78.reuse, R41, RZ ;  /* 0x000000294e257224 */ /* 0x040fe200078e02ff */
[----:B------:R-:W-:Y:S01]  /*5f50*/  MOV R81, R119 ;  /* 0x0000007700517202 */ /* 0x000fe20000000f00 */
[----:B------:R-:W-:Y:S01]  /*5f60*/  IMAD R39, R93, R80, R39 ;  /* 0x000000505d277224 */ /* 0x000fe200078e0227 */
[----:B------:R-:W-:Y:S01]  /*5f70*/  SHF.R.S32.HI R85, RZ, 0x18, R120 ;  /* 0x00000018ff557819 */ /* 0x000fe20000011478 */
[C---:B------:R-:W-:Y:S01]  /*5f80*/  IMAD R38, R78.reuse, R42, RZ ;  /* 0x0000002a4e267224 */ /* 0x040fe200078e02ff */
[----:B------:R1:W-:Y:S01]  /*5f90*/  STS.128 [R179+0x2200], R160 ;  /* 0x002200a0b3007388 */ /* 0x0003e20000000c00 */
[----:B------:R-:W-:Y:S01]  /*5fa0*/  IMAD R36, R83, R80, R36 ;  /* 0x0000005053247224 */ /* 0x000fe200078e0224 */
[----:B------:R-:W-:Y:S01]  /*5fb0*/  I2IP.S8.S32.SAT R172, R39, R34, RZ ;  /* 0x0000002227ac7239 */ /* 0x000fe200000014ff */
[----:B------:R-:W-:Y:S01]  /*5fc0*/  IMAD R43, R78, R43, RZ ;  /* 0x0000002b4e2b7224 */ /* 0x000fe200078e02ff */
[----:B------:R-:W-:Y:S01]  /*5fd0*/  MOV R83, R116 ;  /* 0x0000007400537202 */ /* 0x000fe20000000f00 */
[----:B------:R-:W-:Y:S01]  /*5fe0*/  IMAD R37, R82, R80, R37 ;  /* 0x0000005052257224 */ /* 0x000fe200078e0225 */
[----:B------:R-:W-:Y:S01]  /*5ff0*/  I2IP.S8.S32.SAT R172, R33, R32, R172 ;  /* 0x0000002021ac7239 */ /* 0x000fe200000014ac */
[----:B------:R-:W-:Y:S01]  /*6000*/  IMAD R40, R78, R44, RZ ;  /* 0x0000002c4e287224 */ /* 0x000fe200078e02ff */
[----:B------:R-:W-:Y:S01]  /*6010*/  SHF.R.S32.HI R82, RZ, 0x18, R118 ;  /* 0x00000018ff527819 */ /* 0x000fe20000011476 */
[-C--:B------:R-:W-:Y:S01]  /*6020*/  IMAD R38, R85, R80.reuse, R38 ;  /* 0x0000005055267224 */ /* 0x080fe200078e0226 */
[----:B------:R-:W-:Y:S01]  /*6030*/  SHF.L.U32 R117, R98, 0x8, RZ ;  /* 0x0000000862757819 */ /* 0x000fe200000006ff */
[-C--:B------:R-:W-:Y:S01]  /*6040*/  IMAD R43, R94, R80.reuse, R43 ;  /* 0x000000505e2b7224 */ /* 0x080fe200078e022b */
[----:B------:R-:W-:Y:S01]  /*6050*/  SHF.R.S32.HI R95, RZ, 0x18, R98 ;  /* 0x00000018ff5f7819 */ /* 0x000fe20000011462 */
[C---:B------:R-:W-:Y:S01]  /*6060*/  IMAD R41, R78.reuse, R45, RZ ;  /* 0x0000002d4e297224 */ /* 0x040fe200078e02ff */
[----:B------:R-:W-:Y:S01]  /*6070*/  SHF.R.S32.HI R85, RZ, 0x18, R114 ;  /* 0x00000018ff557819 */ /* 0x000fe20000011472 */
[----:B------:R-:W-:Y:S01]  /*6080*/  IMAD R40, R81, R80, R40 ;  /* 0x0000005051287224 */ /* 0x000fe200078e0228 */
[----:B------:R-:W-:Y:S01]  /*6090*/  SHF.R.S32.HI R81, RZ, 0x18, R117 ;  /* 0x00000018ff517819 */ /* 0x000fe20000011475 */
[C---:B------:R-:W-:Y:S01]  /*60a0*/  IMAD R42, R78.reuse, R46, RZ ;  /* 0x0000002e4e2a7224 */ /* 0x040fe200078e02ff */
[----:B------:R-:W-:Y:S01]  /*60b0*/  I2IP.S8.S32.SAT R173, R43, R38, RZ ;  /* 0x000000262bad7239 */ /* 0x000fe200000014ff */
[----:B------:R-:W-:Y:S01]  /*60c0*/  IMAD R47, R78, R47, RZ ;  /* 0x0000002f4e2f7224 */ /* 0x000fe200078e02ff */
[----:B------:R-:W-:Y:S01]  /*60d0*/  SHF.R.S32.HI R96, RZ, 0x18, R99 ;  /* 0x00000018ff607819 */ /* 0x000fe20000011463 */
[----:B------:R-:W-:Y:S01]  /*60e0*/  IMAD R41, R82, R80, R41 ;  /* 0x0000005052297224 */ /* 0x000fe200078e0229 */
[----:B------:R-:W-:Y:S01]  /*60f0*/  I2IP.S8.S32.SAT R173, R37, R36, R173 ;  /* 0x0000002425ad7239 */ /* 0x000fe200000014ad */
[C---:B------:R-:W-:Y:S01]  /*6100*/  IMAD R44, R78.reuse, R48, RZ ;  /* 0x000000304e2c7224 */ /* 0x040fe200078e02ff */
[----:B------:R-:W-:Y:S01]  /*6110*/  SHF.R.S32.HI R82, RZ, 0x18, R115 ;  /* 0x00000018ff527819 */ /* 0x000fe20000011473 */
[-C--:B------:R-:W-:Y:S01]  /*6120*/  IMAD R42, R81, R80.reuse, R42 ;  /* 0x00000050512a7224 */ /* 0x080fe200078e022a */
[----:B------:R-:W-:Y:S01]  /*6130*/  SHF.R.S32.HI R97, RZ, 0x18, R100 ;  /* 0x00000018ff617819 */ /* 0x000fe20000011464 */
[C---:B------:R-:W-:Y:S01]  /*6140*/  IMAD R45, R78.reuse, R49, RZ ;  /* 0x000000314e2d7224 */ /* 0x040fe200078e02ff */
[----:B------:R-:W-:Y:S01]  /*6150*/  SHF.R.S32.HI R98, RZ, 0x18, R101 ;  /* 0x00000018ff627819 */ /* 0x000fe20000011465 */
[----:B------:R-:W-:Y:S01]  /*6160*/  IMAD R47, R95, R80, R47 ;  /* 0x000000505f2f7224 */ /* 0x000fe200078e022f */
[----:B------:R-:W-:Y:S01]  /*6170*/  SHF.R.S32.HI R99, RZ, 0x18, R102 ;  /* 0x00000018ff637819 */ /* 0x000fe20000011466 */
[----:B------:R-:W-:Y:S01]  /*6180*/  IMAD R46, R78, R50, RZ ;  /* 0x000000324e2e7224 */ /* 0x000fe200078e02ff */
[----:B------:R-:W-:Y:S01]  /*6190*/  SHF.L.U32 R111, R100, 0x8, RZ ;  /* 0x00000008646f7819 */ /* 0x000fe200000006ff */
        /* <DEDUP_REMOVED lines=9> */
[----:B------:R-:W-:Y:S01]  /*6230*/  SHF.R.S32.HI R100, RZ, 0x18, R103 ;  /* 0x00000018ff647819 */ /* 0x000fe20000011467 */
[----:B------:R-:W-:Y:S01]  /*6240*/  IMAD.MOV.U32 R81, RZ, RZ, R113 ;  /* 0x000000ffff517224 */ /* 0x000fe200078e0071 */
[----:B------:R-:W-:Y:S01]  /*6250*/  SHF.L.U32 R108, R101, 0x8, RZ ;  /* 0x00000008656c7819 */ /* 0x000fe200000006ff */
[-C--:B------:R-:W-:Y:S01]  /*6260*/  IMAD R51, R96, R80.reuse, R51 ;  /* 0x0000005060337224 */ /* 0x080fe200078e0233 */
[----:B------:R-:W-:Y:S01]  /*6270*/  SHF.L.U32 R105, R102, 0x8, RZ ;  /* 0x0000000866697819 */ /* 0x000fe200000006ff */
[C---:B------:R-:W-:Y:S01]  /*6280*/  IMAD R49, R78.reuse, R53, RZ ;  /* 0x000000354e317224 */ /* 0x040fe200078e02ff */
[----:B------:R-:W-:Y:S01]  /*6290*/  SHF.L.U32 R102, R103, 0x10, RZ ;  /* 0x0000001067667819 */ /* 0x000fe200000006ff */
[----:B------:R-:W-:Y:S01]  /*62a0*/  IMAD R48, R81, R80, R48 ;  /* 0x0000005051307224 */ /* 0x000fe200078e0230 */
[----:B------:R-:W-:Y:S01]  /*62b0*/  SHF.R.S32.HI R81, RZ, 0x18, R111 ;  /* 0x00000018ff517819 */ /* 0x000fe2000001146f */
[C---:B------:R-:W-:Y:S01]  /*62c0*/  IMAD R50, R78.reuse, R54, RZ ;  /* 0x000000364e327224 */ /* 0x040fe200078e02ff */
[----:B------:R-:W-:Y:S01]  /*62d0*/  I2IP.S8.S32.SAT R175, R51, R46, RZ ;  /* 0x0000002e33af7239 */ /* 0x000fe200000014ff */
[----:B------:R-:W-:Y:S01]  /*62e0*/  IMAD R55, R78, R55, RZ ;  /* 0x000000374e377224 */ /* 0x000fe200078e02ff */
[----:B------:R-:W-:Y:S01]  /*62f0*/  SHF.L.U32 R101, R103, 0x8, RZ ;  /* 0x0000000867657819 */ /* 0x000fe200000006ff */
[----:B------:R-:W-:Y:S01]  /*6300*/  IMAD R49, R82, R80, R49 ;  /* 0x0000005052317224 */ /* 0x000fe200078e0231 */
[----:B------:R-:W-:Y:S01]  /*6310*/  I2IP.S8.S32.SAT R175, R45, R44, R175 ;  /* 0x0000002c2daf7239 */ /* 0x000fe200000014af */
[C---:B------:R-:W-:Y:S01]  /*6320*/  IMAD R52, R78.reuse, R56, RZ ;  /* 0x000000384e347224 */ /* 0x040fe200078e02ff */
[----:B------:R-:W-:Y:S01]  /*6330*/  SHF.R.S32.HI R82, RZ, 0x18, R109 ;  /* 0x00000018ff527819 */ /* 0x000fe2000001146d */
[-C--:B------:R-:W-:Y:S01]  /*6340*/  IMAD R50, R81, R80.reuse, R50 ;  /* 0x0000005051327224 */ /* 0x080fe200078e0232 */
[----:B------:R-:W-:Y:S01]  /*6350*/  SHF.R.S32.HI R81, RZ, 0x18, R108 ;  /* 0x00000018ff517819 */ /* 0x000fe2000001146c */
[C---:B------:R-:W-:Y:S01]  /*6360*/  IMAD R53, R78.reuse, R57, RZ ;  /* 0x000000394e357224 */ /* 0x040fe200078e02ff */
[----:B------:R1:W-:Y:S01]  /*6370*/  STS.128 [R178+0x2200], R172 ;  /* 0x002200acb2007388 */ /* 0x0003e20000000c00 */
[----:B------:R-:W-:Y:S02]  /*6380*/  IMAD R55, R97, R80, R55 ;  /* 0x0000005061377224 */ /* 0x000fe400078e0237 */
[C---:B------:R-:W-:Y:S02]  /*6390*/  IMAD R54, R78.reuse, R58, RZ ;  /* 0x0000003a4e367224 */ /* 0x040fe400078e02ff */
[----:B------:R-:W-:Y:S01]  /*63a0*/  IMAD R52, R83, R80, R52 ;  /* 0x0000005053347224 */ /* 0x000fe200078e0234 */
[----:B------:R-:W-:Y:S01]  /*63b0*/  I2IP.S8.S32.SAT R192, R55, R50, RZ ;  /* 0x0000003237c07239 */ /* 0x000fe200000014ff */
[----:B------:R-:W-:Y:S01]  /*63c0*/  IMAD R59, R78, R59, RZ ;  /* 0x0000003b4e3b7224 */ /* 0x000fe200078e02ff */
[----:B------:R-:W-:Y:S01]  /*63d0*/  MOV R83, R107 ;  /* 0x0000006b00537202 */ /* 0x000fe20000000f00 */
[----:B------:R-:W-:Y:S01]  /*63e0*/  IMAD R53, R82, R80, R53 ;  /* 0x0000005052357224 */ /* 0x000fe200078e0235 */
[----:B------:R-:W-:Y:S01]  /*63f0*/  I2IP.S8.S32.SAT R192, R49, R48, R192 ;  /* 0x0000003031c07239 */ /* 0x000fe200000014c0 */
[C---:B------:R-:W-:Y:S01]  /*6400*/  IMAD R56, R78.reuse, R60, RZ ;  /* 0x0000003c4e387224 */ /* 0x040fe200078e02ff */
[----:B------:R-:W-:Y:S01]  /*6410*/  SHF.R.S32.HI R82, RZ, 0x18, R106 ;  /* 0x00000018ff527819 */ /* 0x000fe2000001146a */
[-C--:B------:R-:W-:Y:S01]  /*6420*/  IMAD R54, R81, R80.reuse, R54 ;  /* 0x0000005051367224 */ /* 0x080fe200078e0236 */
[----:B------:R-:W-:Y:S01]  /*6430*/  SHF.R.S32.HI R81, RZ, 0x18, R105 ;  /* 0x00000018ff517819 */ /* 0x000fe20000011469 */
[----:B------:R-:W-:Y:S02]  /*6440*/  IMAD R57, R78, R61, RZ ;  /* 0x0000003d4e397224 */ /* 0x000fe400078e02ff */
[----:B------:R-:W-:Y:S02]  /*6450*/  IMAD R59, R98, R80, R59 ;  /* 0x00000050623b7224 */ /* 0x000fe400078e023b */
[C---:B------:R-:W-:Y:S02]  /*6460*/  IMAD R58, R78.reuse, R62, RZ ;  /* 0x0000003e4e3a7224 */ /* 0x040fe400078e02ff */
[----:B------:R-:W-:Y:S01]  /*6470*/  IMAD R56, R83, R80, R56 ;  /* 0x0000005053387224 */ /* 0x000fe200078e0238 */
[----:B------:R-:W-:Y:S01]  /*6480*/  I2IP.S8.S32.SAT R193, R59, R54, RZ ;  /* 0x000000363bc17239 */ /* 0x000fe200000014ff */
[----:B------:R-:W-:Y:S01]  /*6490*/  IMAD R63, R78, R63, RZ ;  /* 0x0000003f4e3f7224 */ /* 0x000fe200078e02ff */
[----:B------:R-:W-:Y:S01]  /*64a0*/  MOV R83, R104 ;  /* 0x0000006800537202 */ /* 0x000fe20000000f00 */
[----:B------:R-:W-:Y:S01]  /*64b0*/  IMAD R57, R82, R80, R57 ;  /* 0x0000005052397224 */ /* 0x000fe200078e0239 */
[----:B------:R-:W-:Y:S01]  /*64c0*/  SHF.R.S32.HI R82, RZ, 0x18, R102 ;  /* 0x00000018ff527819 */ /* 0x000fe20000011466 */
[C---:B------:R-:W-:Y:S01]  /*64d0*/  IMAD R60, R78.reuse, R64, RZ ;  /* 0x000000404e3c7224 */ /* 0x040fe200078e02ff */
[----:B------:R-:W-:Y:S01]  /*64e0*/  I2IP.S8.S32.SAT R193, R53, R52, R193 ;  /* 0x0000003435c17239 */ /* 0x000fe200000014c1 */
[-C--:B------:R-:W-:Y:S01]  /*64f0*/  IMAD R58, R81, R80.reuse, R58 ;  /* 0x00000050513a7224 */ /* 0x080fe200078e023a */
[----:B------:R-:W-:Y:S01]  /*6500*/  SHF.R.S32.HI R81, RZ, 0x18, R101 ;  /* 0x00000018ff517819 */ /* 0x000fe20000011465 */
[C---:B------:R-:W-:Y:S02]  /*6510*/  IMAD R61, R78.reuse, R65, RZ ;  /* 0x000000414e3d7224 */ /* 0x040fe400078e02ff */
[-C--:B------:R-:W-:Y:S02]  /*6520*/  IMAD R63, R99, R80.reuse, R63 ;  /* 0x00000050633f7224 */ /* 0x080fe400078e023f */
[----:B------:R-:W-:Y:S02]  /*6530*/  IMAD R60, R83, R80, R60 ;  /* 0x00000050533c7224 */ /* 0x000fe400078e023c */
[----:B------:R-:W-:Y:S01]  /*6540*/  IMAD R62, R78, R66, RZ ;  /* 0x000000424e3e7224 */ /* 0x000fe200078e02ff */
[----:B------:R-:W-:Y:S01]  /*6550*/  I2IP.S8.S32.SAT R194, R63, R58, RZ ;  /* 0x0000003a3fc27239 */ /* 0x000fe200000014ff */
[----:B------:R-:W-:Y:S02]  /*6560*/  IMAD R61, R82, R80, R61 ;  /* 0x00000050523d7224 */ /* 0x000fe400078e023d */
[----:B------:R-:W-:Y:S01]  /*6570*/  IMAD R67, R78, R67, RZ ;  /* 0x000000434e437224 */ /* 0x000fe200078e02ff */
[----:B------:R-:W-:Y:S01]  /*6580*/  I2IP.S8.S32.SAT R194, R57, R56, R194 ;  /* 0x0000003839c27239 */ /* 0x000fe200000014c2 */
[-C--:B------:R-:W-:Y:S02]  /*6590*/  IMAD R62, R81, R80.reuse, R62 ;  /* 0x00000050513e7224 */ /* 0x080fe400078e023e */
[----:B------:R-:W-:Y:S05]  /*65a0*/  IMAD R67, R100, R80, R67 ;  /* 0x0000005064437224 */ /* 0x000fea00078e0243 */
[----:B------:R-:W-:Y:S04]  /*65b0*/  I2IP.S8.S32.SAT R189, R67, R62, RZ ;  /* 0x0000003e43bd7239 */ /* 0x000fe800000014ff */
[----:B------:R-:W-:Y:S02]  /*65c0*/  I2IP.S8.S32.SAT R195, R61, R60, R189 ;  /* 0x0000003c3dc37239 */ /* 0x000fe400000014bd */
[----:B------:R-:W-:Y:S03]  /*65d0*/  IADD3 R189, PT, PT, R76, 0x1, RZ ;  /* 0x000000014cbd7810 */ /* 0x000fe60007ffe0ff */
[----:B------:R1:W-:Y:S01]  /*65e0*/  STS.128 [R177+0x2200], R192 ;  /* 0x002200c0b1007388 */ /* 0x0003e20000000c00 */
[----:B------:R-:W-:Y:S01]  /*65f0*/  @!PT LDS RZ, [RZ] ;  /* 0x00000000fffff984 */ /* 0x000fe20000000800 */
[----:B------:R-:W-:Y:S01]  /*6600*/  @!PT LDS RZ, [RZ] ;  /* 0x00000000fffff984 */ /* 0x000fe20000000800 */
[----:B------:R-:W-:Y:S01]  /*6610*/  @!PT LDS RZ, [RZ] ;  /* 0x00000000fffff984 */ /* 0x000fe20000000800 */
[----:B------:R-:W-:Y:S01]  /*6620*/  @!PT LDS RZ, [RZ] ;  /* 0x00000000fffff984 */ /* 0x000fe20000000800 */
[----:B------:R3:W-:Y:S07]  /*6630*/  MEMBAR.ALL.CTA ;  /* 0x0000000000007992 */ /* 0x0007ee0000008000 */
[----:B---3--:R-:W3:Y:S02]  /*6640*/  FENCE.VIEW.ASYNC.S ;  /* 0x00000000000073c6 */ /* 0x008ee40000000000 */
[----:B---3--:R-:W-:Y:S06]  /*6650*/  BAR.SYNC.DEFER_BLOCKING 0x1, 0x80 ;  /* 0x0042000000007b1d */ /* 0x008fec0000010000 */
[----:B------:R-:W-:Y:S05]  /*6660*/  @P0 BRA `(.L_x_91) ;  /* 0x0000000000340947 */ /* 0x000fea0003800000 */
[----:B------:R-:W-:Y:S01]  /*6670*/  UIADD3 UR12, UPT, UPT, UR43, 0x2200, URZ ;  /* 0x000022002b0c7890 */ /* 0x000fe2000fffe0ff */
[----:B------:R-:W-:Y:S01]  /*6680*/  R2UR UR9, R165 ;  /* 0x00000000a50972ca */ /* 0x000fe200000e0000 */
[----:B------:R-:W-:Y:S01]  /*6690*/  UIADD3 UR10, UP0, UPT, UR46, 0x680, URZ ;  /* 0x000006802e0a7890 */ /* 0x000fe2000ff1e0ff */
[----:B------:R-:W-:Y:S01]  /*66a0*/  R2UR UR8, R167 ;  /* 0x00000000a70872ca */ /* 0x000fe200000e0000 */
[----:B------:R-:W-:Y:S02]  /*66b0*/  UMOV UR7, UR36 ;  /* 0x0000002400077c82 */ /* 0x000fe40008000000 */
[----:B------:R-:W-:Y:S01]  /*66c0*/  IMAD.U32 R186, RZ, RZ, UR12 ;  /* 0x0000000cffba7e24 */ /* 0x000fe2000f8e00ff */
[----:B------:R-:W-:Y:S04]  /*66d0*/  UIADD3.X UR11, UPT, UPT, URZ, UR47, URZ, UP0, !UPT ;  /* 0x0000002fff0b7290 */ /* 0x000fe800087fe4ff */
[----:B------:R-:W-:Y:S03]  /*66e0*/  R2UR UR4, R186 ;  /* 0x00000000ba0472ca */ /* 0x000fe600000e0000 */
[----:B------:R-:W-:Y:S02]  /*66f0*/  USHF.L.U32 UR5, UR9, 0x6, URZ ;  /* 0x0000000609057899 */ /* 0x000fe400080006ff */
[----:B------:R-:W-:Y:S09]  /*6700*/  USHF.L.U32 UR6, UR8, 0x7, URZ ;  /* 0x0000000708067899 */ /* 0x000ff200080006ff */
[----:B------:R3:W-:Y:S01]  /*6710*/  UTMASTG.3D [UR4], [UR10] ;  /* 0x000000040a0073b5 */ /* 0x0007e20008010000 */
[----:B------:R0:W-:Y:S01]  /*6720*/  UTMACMDFLUSH ;  /* 0x00000000000079b7 */ /* 0x0001e20000000000 */
[----:B---3--:R-:W-:Y:S04]  /*6730*/  DEPBAR.LE SB0, 0x0 ;  /* 0x000080000000791a */ /* 0x008fe80000000000 */
.L_x_91:
[----:B------:R-:W-:Y:S05]  /*6740*/  BSYNC.RECONVERGENT B0 ;  /* 0x0000000000007941 */ /* 0x000fea0003800200 */
.L_x_90:
[----:B------:R-:W-:Y:S01]  /*6750*/  BAR.SYNC.DEFER_BLOCKING 0x1, 0x80 ;  /* 0x0042000000007b1d */ /* 0x000fe20000010000 */
[----:B------:R-:W-:Y:S01]  /*6760*/  ISETP.NE.AND P2, PT, R187, RZ, PT ;  /* 0x000000ffbb00720c */ /* 0x000fe20003f45270 */
[----:B------:R-:W-:Y:S01]  /*6770*/  IMAD.IADD R165, R75, 0x1, R164 ;  /* 0x000000014ba57824 */ /* 0x000fe200078e02a4 */
[----:B------:R-:W-:Y:S01]  /*6780*/  ISETP.NE.AND P0, PT, R188, 0x2, PT ;  /* 0x00000002bc00780c */ /* 0x000fe20003f05270 */
[----:B------:R-:W-:Y:S01]  /*6790*/  IMAD.IADD R167, R77, 0x1, R166 ;  /* 0x000000014da77824 */ /* 0x000fe200078e02a6 */
[----:B------:R-:W-:Y:S02]  /*67a0*/  ISETP.NE.AND P1, PT, R189, 0x4, PT ;  /* 0x00000004bd00780c */ /* 0x000fe40003f25270 */
[----:B------:R-:W-:Y:S02]  /*67b0*/  SEL R3, RZ, 0x1, P0 ;  /* 0x00000001ff037807 */ /* 0x000fe40000000000 */
[----:B------:R-:W-:Y:S02]  /*67c0*/  SEL R0, RZ, 0x1, P1 ;  /* 0x00000001ff007807 */ /* 0x000fe40000800000 */
[----:B------:R-:W-:Y:S02]  /*67d0*/  LOP3.LUT R184, R184, R3, RZ, 0x3c, !PT ;  /* 0x00000003b8b87212 */ /* 0x000fe400078e3cff */
[----:B------:R-:W-:Y:S02]  /*67e0*/  LOP3.LUT R185, R185, R0, RZ, 0x3c, !PT ;  /* 0x00000000b9b97212 */ /* 0x000fe400078e3cff */
[----:B------:R-:W-:Y:S02]  /*67f0*/  @P2 R2UR UR36, R182 ;  /* 0x00000000b62422ca */ /* 0x000fe400000e0000 */
[----:B------:R-:W-:Y:S02]  /*6800*/  SEL R188, R188, RZ, P0 ;  /* 0x000000ffbcbc7207 */ /* 0x000fe40000000000 */
[----:B------:R-:W-:Y:S01]  /*6810*/  SEL R76, R189, RZ, P1 ;  /* 0x000000ffbd4c7207 */ /* 0x000fe20000800000 */
[----:B------:R-:W-:Y:S10]  /*6820*/  @P2 BRA `(.L_x_92) ;  /* 0xffffffdc00342947 */ /* 0x000ff4000383ffff */
[----:B------:R-:W-:Y:S05]  /*6830*/  EXIT ;  /* 0x000000000000794d */ /* 0x000fea0003800000 */
.L_x_19:
[----:B--2---:R2:W1:Y:S02]  /*6840*/  SYNCS.PHASECHK.TRANS64.TRYWAIT P0, [R3+URZ+0xb0], R2 ;  /* 0x0000b002030075a7 */ /* 0x00446400080011ff */
[----:B-1----:R-:W-:Y:S05]  /*6850*/  @!P0 NANOSLEEP.SYNCS 0x989680 ;  /* 0x009896800000895d */ /* 0x002fea0003900000 */
[----:B------:R-:W1:Y:S02]  /*6860*/  @!P0 SYNCS.PHASECHK.TRANS64 P0, [R3+URZ+0xb0], R2 ;  /* 0x0000b002030085a7 */ /* 0x000e6400080010ff */
[----:B-1----:R-:W-:Y:S05]  /*6870*/  @!P0 BRA `(.L_x_19) ;  /* 0xfffffffc00f08947 */ /* 0x002fea000383ffff */
[----:B------:R-:W-:Y:S05]  /*6880*/  BRA `(.L_x_93) ;  /* 0xffffffac00307947 */ /* 0x000fea000383ffff */
.L_x_22:
[----:B-1----:R-:W-:-:S07]  /*6890*/  MOV R2, UR33 ;  /* 0x0000002100027c02 */ /* 0x002fce0008000f00 */
.L_x_94:
[----:B-1----:R1:W2:Y:S02]  /*68a0*/  SYNCS.PHASECHK.TRANS64.TRYWAIT P0, [R2+URZ+0x10], R5 ;  /* 0x00001005020075a7 */ /* 0x0022a400080011ff */
[----:B--2---:R-:W-:Y:S05]  /*68b0*/  @!P0 NANOSLEEP.SYNCS 0x989680 ;  /* 0x009896800000895d */ /* 0x004fea0003900000 */
[----:B------:R-:W2:Y:S02]  /*68c0*/  @!P0 SYNCS.PHASECHK.TRANS64 P0, [R2+URZ+0x10], R5 ;  /* 0x00001005020085a7 */ /* 0x000ea400080010ff */
[----:B--2---:R-:W-:Y:S05]  /*68d0*/  @!P0 BRA `(.L_x_94) ;  /* 0xfffffffc00f08947 */ /* 0x004fea000383ffff */
[----:B------:R-:W-:Y:S05]  /*68e0*/  BRA `(.L_x_21) ;  /* 0xffffffac00807947 */ /* 0x000fea000383ffff */
.L_x_28:
[----:B-1----:R-:W-:-:S07]  /*68f0*/  MOV R2, UR17 ;  /* 0x0000001100027c02 */ /* 0x002fce0008000f00 */
.L_x_95:
[----:B-1----:R1:W2:Y:S02]  /*6900*/  SYNCS.PHASECHK.TRANS64.TRYWAIT P0, [R2+URZ+0x10], R5 ;  /* 0x00001005020075a7 */ /* 0x0022a400080011ff */
[----:B--2---:R-:W-:Y:S05]  /*6910*/  @!P0 NANOSLEEP.SYNCS 0x989680 ;  /* 0x009896800000895d */ /* 0x004fea0003900000 */
[----:B------:R-:W2:Y:S02]  /*6920*/  @!P0 SYNCS.PHASECHK.TRANS64 P0, [R2+URZ+0x10], R5 ;  /* 0x00001005020085a7 */ /* 0x000ea400080010ff */
[----:B--2---:R-:W-:Y:S05]  /*6930*/  @!P0 BRA `(.L_x_95) ;  /* 0xfffffffc00f08947 */ /* 0x004fea000383ffff */
[----:B------:R-:W-:Y:S05]  /*6940*/  BRA `(.L_x_27) ;  /* 0xffffffb000287947 */ /* 0x000fea000383ffff */
.L_x_32:
[----:B-1----:R1:W2:Y:S02]  /*6950*/  SYNCS.PHASECHK.TRANS64.TRYWAIT P0, [R2+URZ+0x40], R3 ;  /* 0x00004003020075a7 */ /* 0x0022a400080011ff */
[----:B--2---:R-:W-:Y:S05]  /*6960*/  @!P0 NANOSLEEP.SYNCS 0x989680 ;  /* 0x009896800000895d */ /* 0x004fea0003900000 */
[----:B------:R-:W2:Y:S02]  /*6970*/  @!P0 SYNCS.PHASECHK.TRANS64 P0, [R2+URZ+0x40], R3 ;  /* 0x00004003020085a7 */ /* 0x000ea400080010ff */
[----:B--2---:R-:W-:Y:S05]  /*6980*/  @!P0 BRA `(.L_x_32) ;  /* 0xfffffffc00f08947 */ /* 0x004fea000383ffff */
[----:B------:R-:W-:Y:S05]  /*6990*/  BRA `(.L_x_96) ;  /* 0xffffffb000b87947 */ /* 0x000fea000383ffff */
.L_x_36:
[----:B----4-:R-:W-:-:S07]  /*69a0*/  MOV R0, UR4 ;  /* 0x0000000400007c02 */ /* 0x010fce0008000f00 */
.L_x_97:
[----:B-1----:R1:W2:Y:S02]  /*69b0*/  SYNCS.PHASECHK.TRANS64.TRYWAIT P0, [R0+URZ], R3 ;  /* 0x00000003000075a7 */ /* 0x0022a400080011ff */
[----:B--2---:R-:W-:Y:S05]  /*69c0*/  @!P0 NANOSLEEP.SYNCS 0x989680 ;  /* 0x009896800000895d */ /* 0x004fea0003900000 */
[----:B------:R-:W2:Y:S02]  /*69d0*/  @!P0 SYNCS.PHASECHK.TRANS64 P0, [R0+URZ], R3 ;  /* 0x00000003000085a7 */ /* 0x000ea400080010ff */
[----:B--2---:R-:W-:Y:S05]  /*69e0*/  @!P0 BRA `(.L_x_97) ;  /* 0xfffffffc00f08947 */ /* 0x004fea000383ffff */
[----:B------:R-:W-:Y:S05]  /*69f0*/  BRA `(.L_x_98) ;  /* 0xffffffb800287947 */ /* 0x000fea000383ffff */
.L_x_39:
[----:B-1----:R1:W2:Y:S02]  /*6a00*/  SYNCS.PHASECHK.TRANS64.TRYWAIT P0, [R0+URZ+0xa0], R5 ;  /* 0x0000a005000075a7 */ /* 0x0022a400080011ff */
[----:B--2---:R-:W-:Y:S05]  /*6a10*/  @!P0 NANOSLEEP.SYNCS 0x989680 ;  /* 0x009896800000895d */ /* 0x004fea0003900000 */
[----:B------:R-:W2:Y:S02]  /*6a20*/  @!P0 SYNCS.PHASECHK.TRANS64 P0, [R0+URZ+0xa0], R5 ;  /* 0x0000a005000085a7 */ /* 0x000ea400080010ff */
[----:B--2---:R-:W-:Y:S05]  /*6a30*/  @!P0 BRA `(.L_x_39) ;  /* 0xfffffffc00f08947 */ /* 0x004fea000383ffff */
[----:B------:R-:W-:Y:S05]  /*6a40*/  BRA `(.L_x_99) ;  /* 0xffffffb800847947 */ /* 0x000fea000383ffff */
.L_x_40:
[----:B------:R-:W-:-:S07]  /*6a50*/  MOV R0, UR5 ;  /* 0x0000000500007c02 */ /* 0x000fce0008000f00 */
.L_x_100:
[----:B-1----:R1:W2:Y:S02]  /*6a60*/  SYNCS.PHASECHK.TRANS64.TRYWAIT P0, [R0+URZ+0x50], R5 ;  /* 0x00005005000075a7 */ /* 0x0022a400080011ff */
[----:B--2---:R-:W-:Y:S05]  /*6a70*/  @!P0 NANOSLEEP.SYNCS 0x989680 ;  /* 0x009896800000895d */ /* 0x004fea0003900000 */
[----:B------:R-:W2:Y:S02]  /*6a80*/  @!P0 SYNCS.PHASECHK.TRANS64 P0, [R0+URZ+0x50], R5 ;  /* 0x00005005000085a7 */ /* 0x000ea400080010ff */
[----:B--2---:R-:W-:Y:S05]  /*6a90*/  @!P0 BRA `(.L_x_100) ;  /* 0xfffffffc00f08947 */ /* 0x004fea000383ffff */
[----:B------:R-:W-:Y:S05]  /*6aa0*/  BRA `(.L_x_101) ;  /* 0xffffffb800947947 */ /* 0x000fea000383ffff */
.L_x_41:
[----:B-1----:R1:W2:Y:S02]  /*6ab0*/  SYNCS.PHASECHK.TRANS64.TRYWAIT P1, [R0+URZ+0x40], R5 ;  /* 0x00004005000075a7 */ /* 0x0022a400080211ff */
[----:B--2---:R-:W-:Y:S05]  /*6ac0*/  @!P1 NANOSLEEP.SYNCS 0x989680 ;  /* 0x009896800000995d */ /* 0x004fea0003900000 */
[----:B------:R-:W2:Y:S02]  /*6ad0*/  @!P1 SYNCS.PHASECHK.TRANS64 P1, [R0+URZ+0x40], R5 ;  /* 0x00004005000095a7 */ /* 0x000ea400080210ff */
[----:B--2---:R-:W-:Y:S05]  /*6ae0*/  @!P1 BRA `(.L_x_41) ;  /* 0xfffffffc00f09947 */ /* 0x004fea000383ffff */
[----:B------:R-:W-:Y:S05]  /*6af0*/  BRA `(.L_x_102) ;  /* 0xffffffb800c47947 */ /* 0x000fea000383ffff */
.L_x_44:
[----:B------:R-:W-:-:S07]  /*6b00*/  MOV R0, UR5 ;  /* 0x0000000500007c02 */ /* 0x000fce0008000f00 */
.L_x_103:
[----:B-1----:R1:W2:Y:S02]  /*6b10*/  SYNCS.PHASECHK.TRANS64.TRYWAIT P0, [R0+URZ+0x50], R3 ;  /* 0x00005003000075a7 */ /* 0x0022a400080011ff */
[----:B--2---:R-:W-:Y:S05]  /*6b20*/  @!P0 NANOSLEEP.SYNCS 0x989680 ;  /* 0x009896800000895d */ /* 0x004fea0003900000 */
[----:B------:R-:W2:Y:S02]  /*6b30*/  @!P0 SYNCS.PHASECHK.TRANS64 P0, [R0+URZ+0x50], R3 ;  /* 0x00005003000085a7 */ /* 0x000ea400080010ff */
[----:B--2---:R-:W-:Y:S05]  /*6b40*/  @!P0 BRA `(.L_x_103) ;  /* 0xfffffffc00f08947 */ /* 0x004fea000383ffff */
[----:B------:R-:W-:Y:S05]  /*6b50*/  BRA `(.L_x_43) ;  /* 0xffffffbc00187947 */ /* 0x000fea000383ffff */
.L_x_51:
[----:B-1----:R1:W2:Y:S02]  /*6b60*/  SYNCS.PHASECHK.TRANS64.TRYWAIT P1, [R0+URZ+0x40], R5 ;  /* 0x00004005000075a7 */ /* 0x0022a400080211ff */
[----:B--2---:R-:W-:Y:S05]  /*6b70*/  @!P1 NANOSLEEP.SYNCS 0x989680 ;  /* 0x009896800000995d */ /* 0x004fea0003900000 */
[----:B------:R-:W2:Y:S02]  /*6b80*/  @!P1 SYNCS.PHASECHK.TRANS64 P1, [R0+URZ+0x40], R5 ;  /* 0x00004005000095a7 */ /* 0x000ea400080210ff */
[----:B--2---:R-:W-:Y:S05]  /*6b90*/  @!P1 BRA `(.L_x_51) ;  /* 0xfffffffc00f09947 */ /* 0x004fea000383ffff */
[----:B------:R-:W-:Y:S05]  /*6ba0*/  BRA `(.L_x_104) ;  /* 0xffffffc000787947 */ /* 0x000fea000383ffff */
.L_x_52:
[----:B------:R-:W-:-:S07]  /*6bb0*/  MOV R3, UR8 ;  /* 0x0000000800037c02 */ /* 0x000fce0008000f00 */
.L_x_105:
[----:B-1----:R1:W2:Y:S02]  /*6bc0*/  SYNCS.PHASECHK.TRANS64.TRYWAIT P0, [R3+URZ+0x80], R0 ;  /* 0x00008000030075a7 */ /* 0x0022a400080011ff */
[----:B--2---:R-:W-:Y:S05]  /*6bd0*/  @!P0 NANOSLEEP.SYNCS 0x989680 ;  /* 0x009896800000895d */ /* 0x004fea0003900000 */
[----:B------:R-:W2:Y:S02]  /*6be0*/  @!P0 SYNCS.PHASECHK.TRANS64 P0, [R3+URZ+0x80], R0 ;  /* 0x00008000030085a7 */ /* 0x000ea400080010ff */
[----:B--2---:R-:W-:Y:S05]  /*6bf0*/  @!P0 BRA `(.L_x_105) ;  /* 0xfffffffc00f08947 */ /* 0x004fea000383ffff */
[----:B------:R-:W-:Y:S05]  /*6c00*/  BRA `(.L_x_106) ;  /* 0xffffffc000b07947 */ /* 0x000fea000383ffff */
.L_x_55:
[----:B------:R-:W-:Y:S07]  /*6c10*/  MOV R0, UR7 ;  /* 0x0000000700007c02 */ /* 0x000fee0008000f00 */
.L_x_107:
[----:B-1----:R1:W2:Y:S02]  /*6c20*/  SYNCS.PHASECHK.TRANS64.TRYWAIT P0, [R0+URZ], R3 ;  /* 0x00000003000075a7 */ /* 0x0022a400080011ff */
[----:B--2---:R-:W-:Y:S05]  /*6c30*/  @!P0 NANOSLEEP.SYNCS 0x989680 ;  /* 0x009896800000895d */ /* 0x004fea0003900000 */
[----:B------:R-:W2:Y:S02]  /*6c40*/  @!P0 SYNCS.PHASECHK.TRANS64 P0, [R0+URZ], R3 ;  /* 0x00000003000085a7 */ /* 0x000ea400080010ff */
[----:B--2---:R-:W-:Y:S05]  /*6c50*/  @!P0 BRA `(.L_x_107) ;  /* 0xfffffffc00f08947 */ /* 0x004fea000383ffff */
[----:B------:R-:W-:Y:S05]  /*6c60*/  BRA `(.L_x_54) ;  /* 0xffffffc000cc7947 */ /* 0x000fea000383ffff */
.L_x_58:
[----:B------:R-:W-:-:S07]  /*6c70*/  MOV R0, UR5 ;  /* 0x0000000500007c02 */ /* 0x000fce0008000f00 */
.L_x_108:
[----:B--2---:R2:W3:Y:S02]  /*6c80*/  SYNCS.PHASECHK.TRANS64.TRYWAIT P0, [R0+URZ], R3 ;  /* 0x00000003000075a7 */ /* 0x0044e400080011ff */
[----:B---3--:R-:W-:Y:S05]  /*6c90*/  @!P0 NANOSLEEP.SYNCS 0x989680 ;  /* 0x009896800000895d */ /* 0x008fea0003900000 */
[----:B------:R-:W3:Y:S02]  /*6ca0*/  @!P0 SYNCS.PHASECHK.TRANS64 P0, [R0+URZ], R3 ;  /* 0x00000003000085a7 */ /* 0x000ee400080010ff */
[----:B---3--:R-:W-:Y:S05]  /*6cb0*/  @!P0 BRA `(.L_x_108) ;  /* 0xfffffffc00f08947 */ /* 0x008fea000383ffff */
[----:B------:R-:W-:Y:S05]  /*6cc0*/  BRA `(.L_x_109) ;  /* 0xffffffc400807947 */ /* 0x000fea000383ffff */
.L_x_59:
[----:B------:R-:W-:-:S07]  /*6cd0*/  MOV R0, UR5 ;  /* 0x0000000500007c02 */ /* 0x000fce0008000f00 */
.L_x_110:
[----:B-1----:R1:W2:Y:S02]  /*6ce0*/  SYNCS.PHASECHK.TRANS64.TRYWAIT P0, [R0+URZ], R3 ;  /* 0x00000003000075a7 */ /* 0x0022a400080011ff */
[----:B--2---:R-:W-:Y:S05]  /*6cf0*/  @!P0 NANOSLEEP.SYNCS 0x989680 ;  /* 0x009896800000895d */ /* 0x004fea0003900000 */
[----:B------:R-:W2:Y:S02]  /*6d00*/  @!P0 SYNCS.PHASECHK.TRANS64 P0, [R0+URZ], R3 ;  /* 0x00000003000085a7 */ /* 0x000ea400080010ff */
[----:B--2---:R-:W-:Y:S05]  /*6d10*/  @!P0 BRA `(.L_x_110) ;  /* 0xfffffffc00f08947 */ /* 0x004fea000383ffff */
[----:B------:R-:W-:Y:S05]  /*6d20*/  BRA `(.L_x_111) ;  /* 0xffffffc4008c7947 */ /* 0x000fea000383ffff */
.L_x_60:
[----:B------:R-:W-:-:S07]  /*6d30*/  MOV R0, UR5 ;  /* 0x0000000500007c02 */ /* 0x000fce0008000f00 */
.L_x_112:
[----:B-1----:R1:W2:Y:S02]  /*6d40*/  SYNCS.PHASECHK.TRANS64.TRYWAIT P0, [R0+URZ], R3 ;  /* 0x00000003000075a7 */ /* 0x0022a400080011ff */
[----:B--2---:R-:W-:Y:S05]  /*6d50*/  @!P0 NANOSLEEP.SYNCS 0x989680 ;  /* 0x009896800000895d */ /* 0x004fea0003900000 */
[----:B------:R-:W2:Y:S02]  /*6d60*/  @!P0 SYNCS.PHASECHK.TRANS64 P0, [R0+URZ], R3 ;  /* 0x00000003000085a7 */ /* 0x000ea400080010ff */
[----:B--2---:R-:W-:Y:S05]  /*6d70*/  @!P0 BRA `(.L_x_112) ;  /* 0xfffffffc00f08947 */ /* 0x004fea000383ffff */
[----:B------:R-:W-:Y:S05]  /*6d80*/  BRA `(.L_x_113) ;  /* 0xffffffc400987947 */ /* 0x000fea000383ffff */
.L_x_61:
[----:B------:R-:W-:-:S07]  /*6d90*/  MOV R0, UR7 ;  /* 0x0000000700007c02 */ /* 0x000fce0008000f00 */
.L_x_114:
[----:B-1----:R1:W2:Y:S02]  /*6da0*/  SYNCS.PHASECHK.TRANS64.TRYWAIT P0, [R0+URZ], R3 ;  /* 0x00000003000075a7 */ /* 0x0022a400080011ff */
[----:B--2---:R-:W-:Y:S05]  /*6db0*/  @!P0 NANOSLEEP.SYNCS 0x989680 ;  /* 0x009896800000895d */ /* 0x004fea0003900000 */
[----:B------:R-:W2:Y:S02]  /*6dc0*/  @!P0 SYNCS.PHASECHK.TRANS64 P0, [R0+URZ], R3 ;  /* 0x00000003000085a7 */ /* 0x000ea400080010ff */
[----:B--2---:R-:W-:Y:S05]  /*6dd0*/  @!P0 BRA `(.L_x_114) ;  /* 0xfffffffc00f08947 */ /* 0x004fea000383ffff */
[----:B------:R-:W-:Y:S05]  /*6de0*/  BRA `(.L_x_115) ;  /* 0xffffffc400a47947 */ /* 0x000fea000383ffff */
.L_x_66:
[----:B---3--:R3:W1:Y:S02]  /*6df0*/  SYNCS.PHASECHK.TRANS64.TRYWAIT P0, [R0+URZ+0x40], R3 ;  /* 0x00004003000075a7 */ /* 0x00866400080011ff */
[----:B-1----:R-:W-:Y:S05]  /*6e00*/  @!P0 NANOSLEEP.SYNCS 0x989680 ;  /* 0x009896800000895d */ /* 0x002fea0003900000 */
[----:B------:R-:W1:Y:S02]  /*6e10*/  @!P0 SYNCS.PHASECHK.TRANS64 P0, [R0+URZ+0x40], R3 ;  /* 0x00004003000085a7 */ /* 0x000e6400080010ff */
[----:B-1----:R-:W-:Y:S05]  /*6e20*/  @!P0 BRA `(.L_x_66) ;  /* 0xfffffffc00f08947 */ /* 0x002fea000383ffff */
[----:B------:R-:W-:Y:S05]  /*6e30*/  BRA `(.L_x_116) ;  /* 0xffffffc800a07947 */ /* 0x000fea000383ffff */
.L_x_69:
[----:B------:R-:W-:Y:S07]  /*6e40*/  MOV R0, UR6 ;  /* 0x0000000600007c02 */ /* 0x000fee0008000f00 */
.L_x_117:
[----:B-1----:R1:W3:Y:S02]  /*6e50*/  SYNCS.PHASECHK.TRANS64.TRYWAIT P0, [R0+URZ+0x38], R3 ;  /* 0x00003803000075a7 */ /* 0x0022e400080011ff */
[----:B---3--:R-:W-:Y:S05]  /*6e60*/  @!P0 NANOSLEEP.SYNCS 0x989680 ;  /* 0x009896800000895d */ /* 0x008fea0003900000 */
[----:B------:R-:W3:Y:S02]  /*6e70*/  @!P0 SYNCS.PHASECHK.TRANS64 P0, [R0+URZ+0x38], R3 ;  /* 0x00003803000085a7 */ /* 0x000ee400080010ff */
[----:B---3--:R-:W-:Y:S05]  /*6e80*/  @!P0 BRA `(.L_x_117) ;  /* 0xfffffffc00f08947 */ /* 0x008fea000383ffff */
[----:B------:R-:W-:Y:S05]  /*6e90*/  BRA `(.L_x_68) ;  /* 0xffffffcc008c7947 */ /* 0x000fea000383ffff */
.L_x_72:
[----:B------:R-:W-:Y:S07]  /*6ea0*/  MOV R3, UR6 ;  /* 0x0000000600037c02 */ /* 0x000fee0008000f00 */
.L_x_118:
[----:B-1----:R1:W2:Y:S02]  /*6eb0*/  SYNCS.PHASECHK.TRANS64.TRYWAIT P2, [R3+URZ+0x28], R26 ;  /* 0x0000281a030075a7 */ /* 0x0022a400080411ff */
[----:B--2---:R-:W-:Y:S05]  /*6ec0*/  @!P2 NANOSLEEP.SYNCS 0x989680 ;  /* 0x009896800000a95d */ /* 0x004fea0003900000 */
[----:B------:R-:W2:Y:S02]  /*6ed0*/  @!P2 SYNCS.PHASECHK.TRANS64 P2, [R3+URZ+0x28], R26 ;  /* 0x0000281a0300a5a7 */ /* 0x000ea400080410ff */
[----:B--2---:R-:W-:Y:S05]  /*6ee0*/  @!P2 BRA `(.L_x_118) ;  /* 0xfffffffc00f0a947 */ /* 0x004fea000383ffff */
[----:B------:R-:W-:Y:S05]  /*6ef0*/  BRA `(.L_x_119) ;  /* 0xffffffd000207947 */ /* 0x000fea000383ffff */
.L_x_75:
[----:B--2---:R2:W4:Y:S02]  /*6f00*/  SYNCS.PHASECHK.TRANS64.TRYWAIT P0, [R0+URZ+0x40], R3 ;  /* 0x00004003000075a7 */ /* 0x00452400080011ff */
[----:B----4-:R-:W-:Y:S05]  /*6f10*/  @!P0 NANOSLEEP.SYNCS 0x989680 ;  /* 0x009896800000895d */ /* 0x010fea0003900000 */
[----:B------:R-:W4:Y:S02]  /*6f20*/  @!P0 SYNCS.PHASECHK.TRANS64 P0, [R0+URZ+0x40], R3 ;  /* 0x00004003000085a7 */ /* 0x000f2400080010ff */
[----:B----4-:R-:W-:Y:S05]  /*6f30*/  @!P0 BRA `(.L_x_75) ;  /* 0xfffffffc00f08947 */ /* 0x010fea000383ffff */
[----:B------:R-:W-:Y:S05]  /*6f40*/  BRA `(.L_x_120) ;  /* 0xffffffd400807947 */ /* 0x000fea000383ffff */
.L_x_86:
[----:B-1----:R-:W-:Y:S04]  /*6f50*/  MOV R0, UR43 ;  /* 0x0000002b00007c02 */ /* 0x002fe80008000f00 */
[----:B------:R1:W2:Y:S03]  /*6f60*/  SYNCS.PHASECHK.TRANS64.TRYWAIT P1, [R0+URZ+0x20], R3 ;  /* 0x00002003000075a7 */ /* 0x0002a600080211ff */
[----:B--2---:R-:W-:Y:S05]  /*6f70*/  @!P1 NANOSLEEP.SYNCS 0x989680 ;  /* 0x009896800000995d */ /* 0x004fea0003900000 */
[----:B------:R-:W2:Y:S02]  /*6f80*/  @!P1 SYNCS.PHASECHK.TRANS64 P1, [R0+URZ+0x20], R3 ;  /* 0x00002003000095a7 */ /* 0x000ea400080210ff */
[----:B--2---:R-:W-:Y:S05]  /*6f90*/  @!P1 BRA `(.L_x_86) ;  /* 0xfffffffc00ec9947 */ /* 0x004fea000383ffff */
[----:B------:R-:W-:Y:S05]  /*6fa0*/  BRA `(.L_x_85) ;  /* 0xffffffe0007c7947 */ /* 0x000fea000383ffff */
.L_x_88:
[----:B------:R1:W1:Y:S02]  /*6fb0*/  SYNCS.PHASECHK.TRANS64.TRYWAIT P1, [R148+URZ+0x60], R5 ;  /* 0x00006005940075a7 */ /* 0x00026400080211ff */
[----:B-1----:R-:W-:Y:S05]  /*6fc0*/  @!P1 NANOSLEEP.SYNCS 0x989680 ;  /* 0x009896800000995d */ /* 0x002fea0003900000 */
[----:B------:R-:W1:Y:S02]  /*6fd0*/  @!P1 SYNCS.PHASECHK.TRANS64 P1, [R148+URZ+0x60], R5 ;  /* 0x00006005940095a7 */ /* 0x000e6400080210ff */
[----:B-1----:R-:W-:Y:S05]  /*6fe0*/  @!P1 BRA `(.L_x_88) ;  /* 0xfffffffc00f09947 */ /* 0x002fea000383ffff */
[----:B------:R-:W-:Y:S05]  /*6ff0*/  BRA `(.L_x_87) ;  /* 0xffffffe000c07947 */ /* 0x000fea000383ffff */
        .weak           $__internal_0_$__cuda_sm10x_tcgen05_guardrail_trap_col_being_dealloced_not_returned_by_alloc
        .type           $__internal_0_$__cuda_sm10x_tcgen05_guardrail_trap_col_being_dealloced_not_returned_by_alloc,@function
        .size           $__internal_0_$__cuda_sm10x_tcgen05_guardrail_trap_col_being_dealloced_not_returned_by_alloc,($__internal_1_$__cuda_sm10x_tcgen05_guardrail_trap_phase_invalid_during_alloc - $__internal_0_$__cuda_sm10x_tcgen05_guardrail_trap_col_being_dealloced_not_returned_by_alloc)
$__internal_0_$__cuda_sm10x_tcgen05_guardrail_trap_col_being_dealloced_not_returned_by_alloc:
[----:B------:R-:W-:Y:S05]  /*7000*/  BPT.TRAP 0x1 ;  /* 0x000000040000795c */ /* 0x000fea0000300000 */
[----:B------:R-:W-:-:S04]  /*7010*/  HFMA2 R3, -RZ, RZ, 0, 0 ;  /* 0x00000000ff037431 */ /* 0x000fc800000001ff */
[----:B------:R-:W-:Y:S05]  /*7020*/  RET.REL.NODEC R2 `(_ZN7cutlass13device_kernelINS_4gemm6kernel13GemmUniversalIN4cute5tupleIJiiiiEEENS1_10collective13CollectiveMmaINS1_35MainloopSm100TmaUmmaWarpSpecializedILi2ELi2ELi4ENS5_IJNS4_1CILi1EEESB_SB_EEEEENS5_IJNSA_ILi128EEENSA_ILi64EEESF_EEEaNS5_IJlSB_lEEEaSH_NS4_8TiledMMAINS4_8MMA_AtomIJNS4_15SM100_MMA_S8_SSIaaiLi128ELi64ELNS4_4UMMA5MajorE0ELSM_0ELNSL_8SaturateE0EEEEEENS4_6LayoutISC_NS5_IJNSA_ILi0EEESR_SR_EEEEENS5_IJNS4_10UnderscoreESU_SU_EEEEENS4_13SM90_TMA_LOADENS4_14ComposedLayoutINS4_7SwizzleILi2ELi4ELi3EEENS4_18smem_ptr_flag_bitsILi8EEENSQ_INS5_IJNSA_ILi8EEESF_EEENS5_IJSF_SB_EEEEEEEvNS4_8identityESX_S17_vS18_EENS_8epilogue10collective18CollectiveEpilogueINS1A_23Sm100TmaWarpSpecializedILi1ELi1ELi64ELb0ELb0EEEJSG_NS5_IJNSQ_ISE_SB_EENSQ_ISF_SB_EEEEEaSH_aSH_NS1A_6fusion15FusionCallbacksIS1E_NS1I_17LinearCombinationIaiaiLNS_15FloatRoundStyleE2EEESG_S1H_JEEENS4_5SM1004TMEM4LOAD26SM100_TMEM_LOAD_32dp32b64xESX_S17_NS4_39AutoVectorizingCopyWithAssumedAlignmentILi128EEENS4_14SM90_TMA_STOREES17_S1T_S1T_EEEvvEEEEvNT_6ParamsE) ;  /* 0xffffff8c02f47950 */ /* 0x000fea0003c3ffff */
        .weak           $__internal_1_$__cuda_sm10x_tcgen05_guardrail_trap_phase_invalid_during_alloc
        .type           $__internal_1_$__cuda_sm10x_tcgen05_guardrail_trap_phase_invalid_during_alloc,@function
        .size           $__internal_1_$__cuda_sm10x_tcgen05_guardrail_trap_phase_invalid_during_alloc,($__internal_2_$__cuda_sm10x_tcgen05_guardrail_trap_unallocated_columns_being_dealloced - $__internal_1_$__cuda_sm10x_tcgen05_guardrail_trap_phase_invalid_during_alloc)
$__internal_1_$__cuda_sm10x_tcgen05_guardrail_trap_phase_invalid_during_alloc:
[----:B------:R-:W-:Y:S05]  /*7030*/  BPT.TRAP 0x1 ;  /* 0x000000040000795c */ /* 0x000fea0000300000 */
[----:B------:R-:W-:-:S04]  /*7040*/  MOV R3, 0x0 ;  /* 0x0000000000037802 */ /* 0x000fc80000000f00 */
[----:B------:R-:W-:Y:S05]  /*7050*/  RET.REL.NODEC R2 `(_ZN7cutlass13device_kernelINS_4gemm6kernel13GemmUniversalIN4cute5tupleIJiiiiEEENS1_10collective13CollectiveMmaINS1_35MainloopSm100TmaUmmaWarpSpecializedILi2ELi2ELi4ENS5_IJNS4_1CILi1EEESB_SB_EEEEENS5_IJNSA_ILi128EEENSA_ILi64EEESF_EEEaNS5_IJlSB_lEEEaSH_NS4_8TiledMMAINS4_8MMA_AtomIJNS4_15SM100_MMA_S8_SSIaaiLi128ELi64ELNS4_4UMMA5MajorE0ELSM_0ELNSL_8SaturateE0EEEEEENS4_6LayoutISC_NS5_IJNSA_ILi0EEESR_SR_EEEEENS5_IJNS4_10UnderscoreESU_SU_EEEEENS4_13SM90_TMA_LOADENS4_14ComposedLayoutINS4_7SwizzleILi2ELi4ELi3EEENS4_18smem_ptr_flag_bitsILi8EEENSQ_INS5_IJNSA_ILi8EEESF_EEENS5_IJSF_SB_EEEEEEEvNS4_8identityESX_S17_vS18_EENS_8epilogue10collective18CollectiveEpilogueINS1A_23Sm100TmaWarpSpecializedILi1ELi1ELi64ELb0ELb0EEEJSG_NS5_IJNSQ_ISE_SB_EENSQ_ISF_SB_EEEEEaSH_aSH_NS1A_6fusion15FusionCallbacksIS1E_NS1I_17LinearCombinationIaiaiLNS_15FloatRoundStyleE2EEESG_S1H_JEEENS4_5SM1004TMEM4LOAD26SM100_TMEM_LOAD_32dp32b64xESX_S17_NS4_39AutoVectorizingCopyWithAssumedAlignmentILi128EEENS4_14SM90_TMA_STOREES17_S1T_S1T_EEEvvEEEEvNT_6ParamsE) ;  /* 0xffffff8c02e87950 */ /* 0x000fea0003c3ffff */
        .weak           $__internal_2_$__cuda_sm10x_tcgen05_guardrail_trap_unallocated_columns_being_dealloced
        .type           $__internal_2_$__cuda_sm10x_tcgen05_guardrail_trap_unallocated_columns_being_dealloced,@function
        .size           $__internal_2_$__cuda_sm10x_tcgen05_guardrail_trap_unallocated_columns_being_dealloced,(.L_x_122 - $__internal_2_$__cuda_sm10x_tcgen05_guardrail_trap_unallocated_columns_being_dealloced)
$__internal_2_$__cuda_sm10x_tcgen05_guardrail_trap_unallocated_columns_being_dealloced:
[----:B------:R-:W-:Y:S05]  /*7060*/  BPT.TRAP 0x1 ;  /* 0x000000040000795c */ /* 0x000fea0000300000 */
[----:B------:R-:W-:-:S04]  /*7070*/  HFMA2 R3, -RZ, RZ, 0, 0 ;  /* 0x00000000ff037431 */ /* 0x000fc800000001ff */
[----:B------:R-:W-:Y:S05]  /*7080*/  RET.REL.NODEC R2 `(_ZN7cutlass13device_kernelINS_4gemm6kernel13GemmUniversalIN4cute5tupleIJiiiiEEENS1_10collective13CollectiveMmaINS1_35MainloopSm100TmaUmmaWarpSpecializedILi2ELi2ELi4ENS5_IJNS4_1CILi1EEESB_SB_EEEEENS5_IJNSA_ILi128EEENSA_ILi64EEESF_EEEaNS5_IJlSB_lEEEaSH_NS4_8TiledMMAINS4_8MMA_AtomIJNS4_15SM100_MMA_S8_SSIaaiLi128ELi64ELNS4_4UMMA5MajorE0ELSM_0ELNSL_8SaturateE0EEEEEENS4_6LayoutISC_NS5_IJNSA_ILi0EEESR_SR_EEEEENS5_IJNS4_10UnderscoreESU_SU_EEEEENS4_13SM90_TMA_LOADENS4_14ComposedLayoutINS4_7SwizzleILi2ELi4ELi3EEENS4_18smem_ptr_flag_bitsILi8EEENSQ_INS5_IJNSA_ILi8EEESF_EEENS5_IJSF_SB_EEEEEEEvNS4_8identityESX_S17_vS18_EENS_8epilogue10collective18CollectiveEpilogueINS1A_23Sm100TmaWarpSpecializedILi1ELi1ELi64ELb0ELb0EEEJSG_NS5_IJNSQ_ISE_SB_EENSQ_ISF_SB_EEEEEaSH_aSH_NS1A_6fusion15FusionCallbacksIS1E_NS1I_17LinearCombinationIaiaiLNS_15FloatRoundStyleE2EEESG_S1H_JEEENS4_5SM1004TMEM4LOAD26SM100_TMEM_LOAD_32dp32b64xESX_S17_NS4_39AutoVectorizingCopyWithAssumedAlignmentILi128EEENS4_14SM90_TMA_STOREES17_S1T_S1T_EEEvvEEEEvNT_6ParamsE) ;  /* 0xffffff8c02dc7950 */ /* 0x000fea0003c3ffff */
.L_x_121:
[----:B------:R-:W-:-:S00]  /*7090*/  BRA `(.L_x_121) ;  /* 0xfffffffc00fc7947 */ /* 0x000fc0000383ffff */
[----:B------:R-:W-:-:S00]  /*70a0*/  NOP ;  /* 0x0000000000007918 */ /* 0x000fc00000000000 */
        /* <DEDUP_REMOVED lines=13> */
.L_x_122:


//--------------------- .nv.global.init           --------------------------
	.section	.nv.global.init,"aw",@progbits
.nv.global.init:
	.type		$str$27,@object
	.size		$str$27,($str$28 - $str$27)
$str$27:
        /*0000*/ 	.byte	0x28, 0x61, 0x64, 0x64, 0x72, 0x65, 0x73, 0x73, 0x20, 0x26, 0x20, 0x6d, 0x61, 0x73, 0x6b, 0x29
        /*0010*/ 	.byte	0x20, 0x3d, 0x3d, 0x20, 0x30, 0x00
	.type		$str$28,@object
	.size		$str$28,($str$26 - $str$28)
$str$28:
        /*0016*/ 	.byte	0x2f, 0x74, 0x6d, 0x70, 0x2f, 0x63, 0x75, 0x74, 0x6c, 0x61, 0x73, 0x73, 0x5f, 0x73, 0x77, 0x65
        /*0026*/ 	.byte	0x65, 0x70, 0x5f, 0x73, 0x72, 0x63, 0x2f, 0x69, 0x6e, 0x63, 0x6c, 0x75, 0x64, 0x65, 0x2f, 0x63
        /*0036*/ 	.byte	0x75, 0x74, 0x65, 0x2f, 0x70, 0x6f, 0x69, 0x6e, 0x74, 0x65, 0x72, 0x5f, 0x66, 0x6c, 0x61, 0x67
        /*0046*/ 	.byte	0x67, 0x65, 0x64, 0x2e, 0x68, 0x70, 0x70, 0x00
	.type		$str$26,@object
	.size		$str$26,($str$25 - $str$26)
$str$26:
        /*004e*/ 	.byte	0x2f, 0x74, 0x6d, 0x70, 0x2f, 0x63, 0x75, 0x74, 0x6c, 0x61, 0x73, 0x73, 0x5f, 0x73, 0x77, 0x65
        /*005e*/ 	.byte	0x65, 0x70, 0x5f, 0x73, 0x72, 0x63, 0x2f, 0x69, 0x6e, 0x63, 0x6c, 0x75, 0x64, 0x65, 0x2f, 0x63
        /*006e*/ 	.byte	0x75, 0x74, 0x65, 0x2f, 0x61, 0x74, 0x6f, 0x6d, 0x2f, 0x63, 0x6f, 0x70, 0x79, 0x5f, 0x74, 0x72
        /*007e*/ 	.byte	0x61, 0x69, 0x74, 0x73, 0x5f, 0x73, 0x6d, 0x31, 0x30, 0x30, 0x2e, 0x68, 0x70, 0x70, 0x00
	.type		$str$25,@object
	.size		$str$25,(__unnamed_1 - $str$25)
$str$25:
        /*008d*/ 	.byte	0x28, 0x28, 0x75, 0x69, 0x6e, 0x74, 0x33, 0x32, 0x5f, 0x74, 0x28, 0x74, 0x68, 0x72, 0x65, 0x61
        /*009d*/ 	.byte	0x64, 0x49, 0x64, 0x78, 0x2e, 0x78, 0x29, 0x20, 0x2f, 0x20, 0x33, 0x32, 0x29, 0x20, 0x25, 0x20
        /*00ad*/ 	.byte	0x34, 0x29, 0x20, 0x3d, 0x3d, 0x20, 0x28, 0x28, 0x28, 0x74, 0x6d, 0x65, 0x6d, 0x5f, 0x61, 0x64
        /*00bd*/ 	.byte	0x64, 0x72, 0x20, 0x3e, 0x3e, 0x20, 0x31, 0x36, 0x29, 0x20, 0x2f, 0x20, 0x33, 0x32, 0x29, 0x20
        /*00cd*/ 	.byte	0x25, 0x20, 0x34, 0x29, 0x00
	.type		__unnamed_1,@object
	.size		__unnamed_1,(__unnamed_2 - __unnamed_1)
__unnamed_1:
        /*00d2*/ 	.byte	0x61, 0x75, 0x74, 0x6f, 0x20, 0x63, 0x75, 0x74, 0x65, 0x3a, 0x3a, 0x61, 0x73, 0x5f, 0x70, 0x6f
        /* <DEDUP_REMOVED lines=24> */
        /*0262*/ 	.byte	0x5d, 0x00
	.type		__unnamed_2,@object
	.size		__unnamed_2,(.L_2 - __unnamed_2)
__unnamed_2:
        /* <DEDUP_REMOVED lines=42> */
        /*0504*/ 	.byte	0x43, 0x3c, 0x30, 0x3e, 0x3e, 0x3e, 0x3e, 0x5d, 0x00
.L_2:


//--------------------- .nv.shared._ZN7cutlass13device_kernelINS_4gemm6kernel13GemmUniversalIN4cute5tupleIJiiiiEEENS1_10collective13CollectiveMmaINS1_35MainloopSm100TmaUmmaWarpSpecializedILi2ELi2ELi4ENS5_IJNS4_1CILi1EEESB_SB_EEEEENS5_IJNSA_ILi128EEENSA_ILi64EEESF_EEEaNS5_IJlSB_lEEEaSH_NS4_8TiledMMAINS4_8MMA_AtomIJNS4_15SM100_MMA_S8_SSIaaiLi128ELi64ELNS4_4UMMA5MajorE0ELSM_0ELNSL_8SaturateE0EEEEEENS4_6LayoutISC_NS5_IJNSA_ILi0EEESR_SR_EEEEENS5_IJNS4_10UnderscoreESU_SU_EEEEENS4_13SM90_TMA_LOADENS4_14ComposedLayoutINS4_7SwizzleILi2ELi4ELi3EEENS4_18smem_ptr_flag_bitsILi8EEENSQ_INS5_IJNSA_ILi8EEESF_EEENS5_IJSF_SB_EEEEEEEvNS4_8identityESX_S17_vS18_EENS_8epilogue10collective18CollectiveEpilogueINS1A_23Sm100TmaWarpSpecializedILi1ELi1ELi64ELb0ELb0EEEJSG_NS5_IJNSQ_ISE_SB_EENSQ_ISF_SB_EEEEEaSH_aSH_NS1A_6fusion15FusionCallbacksIS1E_NS1I_17LinearCombinationIaiaiLNS_15FloatRoundStyleE2EEESG_S1H_JEEENS4_5SM1004TMEM4LOAD26SM100_TMEM_LOAD_32dp32b64xESX_S17_NS4_39AutoVectorizingCopyWithAssumedAlignmentILi128EEENS4_14SM90_TMA_STOREES17_S1T_S1T_EEEvvEEEEvNT_6ParamsE --------------------------
	.section	.nv.shared._ZN7cutlass13device_kernelINS_4gemm6kernel13GemmUniversalIN4cute5tupleIJiiiiEEENS1_10collective13CollectiveMmaINS1_35MainloopSm100TmaUmmaWarpSpecializedILi2ELi2ELi4ENS5_IJNS4_1CILi1EEESB_SB_EEEEENS5_IJNSA_ILi128EEENSA_ILi64EEESF_EEEaNS5_IJlSB_lEEEaSH_NS4_8TiledMMAINS4_8MMA_AtomIJNS4_15SM100_MMA_S8_SSIaaiLi128ELi64ELNS4_4UMMA5MajorE0ELSM_0ELNSL_8SaturateE0EEEEEENS4_6LayoutISC_NS5_IJNSA_ILi0EEESR_SR_EEEEENS5_IJNS4_10UnderscoreESU_SU_EEEEENS4_13SM90_TMA_LOADENS4_14ComposedLayoutINS4_7SwizzleILi2ELi4ELi3EEENS4_18smem_ptr_flag_bitsILi8EEENSQ_INS5_IJNSA_ILi8EEESF_EEENS5_IJSF_SB_EEEEEEEvNS4_8identityESX_S17_vS18_EENS_8epilogue10collective18CollectiveEpilogueINS1A_23Sm100TmaWarpSpecializedILi1ELi1ELi64ELb0ELb0EEEJSG_NS5_IJNSQ_ISE_SB_EENSQ_ISF_SB_EEEEEaSH_aSH_NS1A_6fusion15FusionCallbacksIS1E_NS1I_17LinearCombinationIaiaiLNS_15FloatRoundStyleE2EEESG_S1H_JEEENS4_5SM1004TMEM4LOAD26SM100_TMEM_LOAD_32dp32b64xESX_S17_NS4_39AutoVectorizingCopyWithAssumedAlignmentILi128EEENS4_14SM90_TMA_STOREES17_S1T_S1T_EEEvvEEEEvNT_6ParamsE,"aw",@nobits
	.sectionflags	@""
	.align	16
	.zero		1024


//--------------------- .nv.shared.reserved.0     --------------------------
	.section	.nv.shared.reserved.0,"aw",@nobits
	.weak		__nv_reservedSMEM_offset_0_alias
	.size		__nv_reservedSMEM_offset_0_alias, 0, 64
	.other		__nv_reservedSMEM_offset_0_alias,@"STO_CUDA_RESERVED_SHARED STV_DEFAULT"
__nv_reservedSMEM_offset_0_alias:
	.zero		0
.nv.shared.reserved.0:
	.zero		64
	.weak		__nv_reservedSMEM_tcgen05_partition
	.type		__nv_reservedSMEM_tcgen05_partition,@object
	.size		__nv_reservedSMEM_tcgen05_partition,(.L_0 - __nv_reservedSMEM_tcgen05_partition)
__nv_reservedSMEM_tcgen05_partition:
	.zero		32
.L_0:


//--------------------- .nv.global                --------------------------
	.section	.nv.global,"aw",@nobits
.nv.global:
	.type		_ZN40_INTERNAL_2c97d793_4_k_cu_e916234a_335444cute1_E,@object
	.size		_ZN40_INTERNAL_2c97d793_4_k_cu_e916234a_335444cute1_E,(_ZN40_INTERNAL_2c97d793_4_k_cu_e916234a_335444cuda3std3__45__cpo6cbeginE - _ZN40_INTERNAL_2c97d793_4_k_cu_e916234a_335444cute1_E)
_ZN40_INTERNAL_2c97d793_4_k_cu_e916234a_335444cute1_E:
	.zero		1
	.type		_ZN40_INTERNAL_2c97d793_4_k_cu_e916234a_335444cuda3std3__45__cpo6cbeginE,@object
	.size		_ZN40_INTERNAL_2c97d793_4_k_cu_e916234a_335444cuda3std3__45__cpo6cbeginE,(_ZN40_INTERNAL_2c97d793_4_k_cu_e916234a_335444cuda3std3__48in_placeE - _ZN40_INTERNAL_2c97d793_4_k_cu_e916234a_335444cuda3std3__45__cpo6cbeginE)
_ZN40_INTERNAL_2c97d793_4_k_cu_e916234a_335444cuda3std3__45__cpo6cbeginE:
	.zero		1
	.type		_ZN40_INTERNAL_2c97d793_4_k_cu_e916234a_335444cuda3std3__48in_placeE,@object
	.size		_ZN40_INTERNAL_2c97d793_4_k_cu_e916234a_335444cuda3std3__48in_placeE,(_ZN40_INTERNAL_2c97d793_4_k_cu_e916234a_335444cuda3std6ranges3__45__cpo9iter_moveE - _ZN40_INTERNAL_2c97d793_4_k_cu_e916234a_335444cuda3std3__48in_placeE)
_ZN40_INTERNAL_2c97d793_4_k_cu_e916234a_335444cuda3std3__48in_placeE:
	.zero		1
	.type		_ZN40_INTERNAL_2c97d793_4_k_cu_e916234a_335444cuda3std6ranges3__45__cpo9iter_moveE,@object
	.size		_ZN40_INTERNAL_2c97d793_4_k_cu_e916234a_335444cuda3std6ranges3__45__cpo9iter_moveE,(_ZN40_INTERNAL_2c97d793_4_k_cu_e916234a_335444cuda3std3__45__cpo5beginE - _ZN40_INTERNAL_2c97d793_4_k_cu_e916234a_335444cuda3std6ranges3__45__cpo9iter_moveE)
_ZN40_INTERNAL_2c97d793_4_k_cu_e916234a_335444cuda3std6ranges3__45__cpo9iter_moveE:
	.zero		1
	.type		_ZN40_INTERNAL_2c97d793_4_k_cu_e916234a_335444cuda3std3__45__cpo5beginE,@object
	.size		_ZN40_INTERNAL_2c97d793_4_k_cu_e916234a_335444cuda3std3__45__cpo5beginE,(_ZN40_INTERNAL_2c97d793_4_k_cu_e916234a_335444cuda3std3__442_GLOBAL__N__2c97d793_4_k_cu_e916234a_335446ignoreE - _ZN40_INTERNAL_2c97d793_4_k_cu_e916234a_335444cuda3std3__45__cpo5beginE)
_ZN40_INTERNAL_2c97d793_4_k_cu_e916234a_335444cuda3std3__45__cpo5beginE:
	.zero		1
	.type		_ZN40_INTERNAL_2c97d793_4_k_cu_e916234a_335444cuda3std3__442_GLOBAL__N__2c97d793_4_k_cu_e916234a_335446ignoreE,@object
	.size		_ZN40_INTERNAL_2c97d793_4_k_cu_e916234a_335444cuda3std3__442_GLOBAL__N__2c97d793_4_k_cu_e916234a_335446ignoreE,(_ZN40_INTERNAL_2c97d793_4_k_cu_e916234a_335444cute7productE - _ZN40_INTERNAL_2c97d793_4_k_cu_e916234a_335444cuda3std3__442_GLOBAL__N__2c97d793_4_k_cu_e916234a_335446ignoreE)
_ZN40_INTERNAL_2c97d793_4_k_cu_e916234a_335444cuda3std3__442_GLOBAL__N__2c97d793_4_k_cu_e916234a_335446ignoreE:
	.zero		1
	.type		_ZN40_INTERNAL_2c97d793_4_k_cu_e916234a_335444cute7productE,@object
	.size		_ZN40_INTERNAL_2c97d793_4_k_cu_e916234a_335444cute7productE,(_ZN40_INTERNAL_2c97d793_4_k_cu_e916234a_335444cuda3std3__45__cpo3endE - _ZN40_INTERNAL_2c97d793_4_k_cu_e916234a_335444cute7productE)
_ZN40_INTERNAL_2c97d793_4_k_cu_e916234a_335444cute7productE:
	.zero		1
	.type		_ZN40_INTERNAL_2c97d793_4_k_cu_e916234a_335444cuda3std3__45__cpo3endE,@object
	.size		_ZN40_INTERNAL_2c97d793_4_k_cu_e916234a_335444cuda3std3__45__cpo3endE,(_ZN40_INTERNAL_2c97d793_4_k_cu_e916234a_335444cuda3std3__419piecewise_constructE - _ZN40_INTERNAL_2c97d793_4_k_cu_e916234a_335444cuda3std3__45__cpo3endE)
_ZN40_INTERNAL_2c97d793_4_k_cu_e916234a_335444cuda3std3__45__cpo3endE:
	.zero		1
	.type		_ZN40_INTERNAL_2c97d793_4_k_cu_e916234a_335444cuda3std3__419piecewise_constructE,@object
	.size		_ZN40_INTERNAL_2c97d793_4_k_cu_e916234a_335444cuda3std3__419piecewise_constructE,(_ZN40_INTERNAL_2c97d793_4_k_cu_e916234a_335444cuda3std3__45__cpo4cendE - _ZN40_INTERNAL_2c97d793_4_k_cu_e916234a_335444cuda3std3__419piecewise_constructE)
_ZN40_INTERNAL_2c97d793_4_k_cu_e916234a_335444cuda3std3__419piecewise_constructE:
	.zero		1
	.type		_ZN40_INTERNAL_2c97d793_4_k_cu_e916234a_335444cuda3std3__45__cpo4cendE,@object
	.size		_ZN40_INTERNAL_2c97d793_4_k_cu_e916234a_335444cuda3std3__45__cpo4cendE,(_ZN40_INTERNAL_2c97d793_4_k_cu_e916234a_335444cuda3std6ranges3__45__cpo4swapE - _ZN40_INTERNAL_2c97d793_4_k_cu_e916234a_335444cuda3std3__45__cpo4cendE)
_ZN40_INTERNAL_2c97d793_4_k_cu_e916234a_335444cuda3std3__45__cpo4cendE:
	.zero		1
	.type		_ZN40_INTERNAL_2c97d793_4_k_cu_e916234a_335444cuda3std6ranges3__45__cpo4swapE,@object
	.size		_ZN40_INTERNAL_2c97d793_4_k_cu_e916234a_335444cuda3std6ranges3__45__cpo4swapE,(.L_10 - _ZN40_INTERNAL_2c97d793_4_k_cu_e916234a_335444cuda3std6ranges3__45__cpo4swapE)
_ZN40_INTERNAL_2c97d793_4_k_cu_e916234a_335444cuda3std6ranges3__45__cpo4swapE:
	.zero		1
.L_10:


//--------------------- .nv.constant0._ZN7cutlass13device_kernelINS_4gemm6kernel13GemmUniversalIN4cute5tupleIJiiiiEEENS1_10collective13CollectiveMmaINS1_35MainloopSm100TmaUmmaWarpSpecializedILi2ELi2ELi4ENS5_IJNS4_1CILi1EEESB_SB_EEEEENS5_IJNSA_ILi128EEENSA_ILi64EEESF_EEEaNS5_IJlSB_lEEEaSH_NS4_8TiledMMAINS4_8MMA_AtomIJNS4_15SM100_MMA_S8_SSIaaiLi128ELi64ELNS4_4UMMA5MajorE0ELSM_0ELNSL_8SaturateE0EEEEEENS4_6LayoutISC_NS5_IJNSA_ILi0EEESR_SR_EEEEENS5_IJNS4_10UnderscoreESU_SU_EEEEENS4_13SM90_TMA_LOADENS4_14ComposedLayoutINS4_7SwizzleILi2ELi4ELi3EEENS4_18smem_ptr_flag_bitsILi8EEENSQ_INS5_IJNSA_ILi8EEESF_EEENS5_IJSF_SB_EEEEEEEvNS4_8identityESX_S17_vS18_EENS_8epilogue10collective18CollectiveEpilogueINS1A_23Sm100TmaWarpSpecializedILi1ELi1ELi64ELb0ELb0EEEJSG_NS5_IJNSQ_ISE_SB_EENSQ_ISF_SB_EEEEEaSH_aSH_NS1A_6fusion15FusionCallbacksIS1E_NS1I_17LinearCombinationIaiaiLNS_15FloatRoundStyleE2EEESG_S1H_JEEENS4_5SM1004TMEM4LOAD26SM100_TMEM_LOAD_32dp32b64xESX_S17_NS4_39AutoVectorizingCopyWithAssumedAlignmentILi128EEENS4_14SM90_TMA_STOREES17_S1T_S1T_EEEvvEEEEvNT_6ParamsE --------------------------
	.section	.nv.constant0._ZN7cutlass13device_kernelINS_4gemm6kernel13GemmUniversalIN4cute5tupleIJiiiiEEENS1_10collective13CollectiveMmaINS1_35MainloopSm100TmaUmmaWarpSpecializedILi2ELi2ELi4ENS5_IJNS4_1CILi1EEESB_SB_EEEEENS5_IJNSA_ILi128EEENSA_ILi64EEESF_EEEaNS5_IJlSB_lEEEaSH_NS4_8TiledMMAINS4_8MMA_AtomIJNS4_15SM100_MMA_S8_SSIaaiLi128ELi64ELNS4_4UMMA5MajorE0ELSM_0ELNSL_8SaturateE0EEEEEENS4_6LayoutISC_NS5_IJNSA_ILi0EEESR_SR_EEEEENS5_IJNS4_10UnderscoreESU_SU_EEEEENS4_13SM90_TMA_LOADENS4_14ComposedLayoutINS4_7SwizzleILi2ELi4ELi3EEENS4_18smem_ptr_flag_bitsILi8EEENSQ_INS5_IJNSA_ILi8EEESF_EEENS5_IJSF_SB_EEEEEEEvNS4_8identityESX_S17_vS18_EENS_8epilogue10collective18CollectiveEpilogueINS1A_23Sm100TmaWarpSpecializedILi1ELi1ELi64ELb0ELb0EEEJSG_NS5_IJNSQ_ISE_SB_EENSQ_ISF_SB_EEEEEaSH_aSH_NS1A_6fusion15FusionCallbacksIS1E_NS1I_17LinearCombinationIaiaiLNS_15FloatRoundStyleE2EEESG_S1H_JEEENS4_5SM1004TMEM4LOAD26SM100_TMEM_LOAD_32dp32b64xESX_S17_NS4_39AutoVectorizingCopyWithAssumedAlignmentILi128EEENS4_14SM90_TMA_STOREES17_S1T_S1T_EEEvvEEEEvNT_6ParamsE,"a",@progbits
	.sectionflags	@""
	.align	4
.nv.constant0._ZN7cutlass13device_kernelINS_4gemm6kernel13GemmUniversalIN4cute5tupleIJiiiiEEENS1_10collective13CollectiveMmaINS1_35MainloopSm100TmaUmmaWarpSpecializedILi2ELi2ELi4ENS5_IJNS4_1CILi1EEESB_SB_EEEEENS5_IJNSA_ILi128EEENSA_ILi64EEESF_EEEaNS5_IJlSB_lEEEaSH_NS4_8TiledMMAINS4_8MMA_AtomIJNS4_15SM100_MMA_S8_SSIaaiLi128ELi64ELNS4_4UMMA5MajorE0ELSM_0ELNSL_8SaturateE0EEEEEENS4_6LayoutISC_NS5_IJNSA_ILi0EEESR_SR_EEEEENS5_IJNS4_10UnderscoreESU_SU_EEEEENS4_13SM90_TMA_LOADENS4_14ComposedLayoutINS4_7SwizzleILi2ELi4ELi3EEENS4_18smem_ptr_flag_bitsILi8EEENSQ_INS5_IJNSA_ILi8EEESF_EEENS5_IJSF_SB_EEEEEEEvNS4_8identityESX_S17_vS18_EENS_8epilogue10collective18CollectiveEpilogueINS1A_23Sm100TmaWarpSpecializedILi1ELi1ELi64ELb0ELb0EEEJSG_NS5_IJNSQ_ISE_SB_EENSQ_ISF_SB_EEEEEaSH_aSH_NS1A_6fusion15FusionCallbacksIS1E_NS1I_17LinearCombinationIaiaiLNS_15FloatRoundStyleE2EEESG_S1H_JEEENS4_5SM1004TMEM4LOAD26SM100_TMEM_LOAD_32dp32b64xESX_S17_NS4_39AutoVectorizingCopyWithAssumedAlignmentILi128EEENS4_14SM90_TMA_STOREES17_S1T_S1T_EEEvvEEEEvNT_6ParamsE:
	.zero		2944


//--------------------- SYMBOLS --------------------------

	.type		.nv.reservedSmem.offset0,@object
	.size		.nv.reservedSmem.offset0,0x4
	.type		.nv.reservedSmem.cap,@object
	.size		.nv.reservedSmem.cap,0x4
	.type		__assertfail,@function
